//
// Generated by NVIDIA NVVM Compiler
//
// Compiler Build ID: CL-36424714
// Cuda compilation tools, release 13.0, V13.0.88
// Based on NVVM 20.0.0
//

.version 9.0
.target sm_100
.address_size 64

	// .globl	_Z37forw_mod_fully3D_cudaKernel_TRANSP_v1PfS_S_S_S_S_S_S_S_S_S_S_S_S_iiiiii
.global .align 4 .b8 __cudart_i2opi_f[24] = {65, 144, 67, 60, 153, 149, 98, 219, 192, 221, 52, 245, 209, 87, 39, 252, 41, 21, 68, 78, 110, 131, 249, 162};

.visible .entry _Z37forw_mod_fully3D_cudaKernel_TRANSP_v1PfS_S_S_S_S_S_S_S_S_S_S_S_S_iiiiii(
	.param .u64 .ptr .align 1 _Z37forw_mod_fully3D_cudaKernel_TRANSP_v1PfS_S_S_S_S_S_S_S_S_S_S_S_S_iiiiii_param_0,
	.param .u64 .ptr .align 1 _Z37forw_mod_fully3D_cudaKernel_TRANSP_v1PfS_S_S_S_S_S_S_S_S_S_S_S_S_iiiiii_param_1,
	.param .u64 .ptr .align 1 _Z37forw_mod_fully3D_cudaKernel_TRANSP_v1PfS_S_S_S_S_S_S_S_S_S_S_S_S_iiiiii_param_2,
	.param .u64 .ptr .align 1 _Z37forw_mod_fully3D_cudaKernel_TRANSP_v1PfS_S_S_S_S_S_S_S_S_S_S_S_S_iiiiii_param_3,
	.param .u64 .ptr .align 1 _Z37forw_mod_fully3D_cudaKernel_TRANSP_v1PfS_S_S_S_S_S_S_S_S_S_S_S_S_iiiiii_param_4,
	.param .u64 .ptr .align 1 _Z37forw_mod_fully3D_cudaKernel_TRANSP_v1PfS_S_S_S_S_S_S_S_S_S_S_S_S_iiiiii_param_5,
	.param .u64 .ptr .align 1 _Z37forw_mod_fully3D_cudaKernel_TRANSP_v1PfS_S_S_S_S_S_S_S_S_S_S_S_S_iiiiii_param_6,
	.param .u64 .ptr .align 1 _Z37forw_mod_fully3D_cudaKernel_TRANSP_v1PfS_S_S_S_S_S_S_S_S_S_S_S_S_iiiiii_param_7,
	.param .u64 .ptr .align 1 _Z37forw_mod_fully3D_cudaKernel_TRANSP_v1PfS_S_S_S_S_S_S_S_S_S_S_S_S_iiiiii_param_8,
	.param .u64 .ptr .align 1 _Z37forw_mod_fully3D_cudaKernel_TRANSP_v1PfS_S_S_S_S_S_S_S_S_S_S_S_S_iiiiii_param_9,
	.param .u64 .ptr .align 1 _Z37forw_mod_fully3D_cudaKernel_TRANSP_v1PfS_S_S_S_S_S_S_S_S_S_S_S_S_iiiiii_param_10,
	.param .u64 .ptr .align 1 _Z37forw_mod_fully3D_cudaKernel_TRANSP_v1PfS_S_S_S_S_S_S_S_S_S_S_S_S_iiiiii_param_11,
	.param .u64 .ptr .align 1 _Z37forw_mod_fully3D_cudaKernel_TRANSP_v1PfS_S_S_S_S_S_S_S_S_S_S_S_S_iiiiii_param_12,
	.param .u64 .ptr .align 1 _Z37forw_mod_fully3D_cudaKernel_TRANSP_v1PfS_S_S_S_S_S_S_S_S_S_S_S_S_iiiiii_param_13,
	.param .u32 _Z37forw_mod_fully3D_cudaKernel_TRANSP_v1PfS_S_S_S_S_S_S_S_S_S_S_S_S_iiiiii_param_14,
	.param .u32 _Z37forw_mod_fully3D_cudaKernel_TRANSP_v1PfS_S_S_S_S_S_S_S_S_S_S_S_S_iiiiii_param_15,
	.param .u32 _Z37forw_mod_fully3D_cudaKernel_TRANSP_v1PfS_S_S_S_S_S_S_S_S_S_S_S_S_iiiiii_param_16,
	.param .u32 _Z37forw_mod_fully3D_cudaKernel_TRANSP_v1PfS_S_S_S_S_S_S_S_S_S_S_S_S_iiiiii_param_17,
	.param .u32 _Z37forw_mod_fully3D_cudaKernel_TRANSP_v1PfS_S_S_S_S_S_S_S_S_S_S_S_S_iiiiii_param_18,
	.param .u32 _Z37forw_mod_fully3D_cudaKernel_TRANSP_v1PfS_S_S_S_S_S_S_S_S_S_S_S_S_iiiiii_param_19
)
{
	.local .align 4 .b8 	__local_depot0[28];
	.reg .b64 	%SP;
	.reg .b64 	%SPL;
	.reg .pred 	%p<48>;
	.reg .b32 	%r<206>;
	.reg .b32 	%f<164>;
	.reg .b64 	%rd<135>;
	.reg .b64 	%fd<9>;

	mov.u64 	%SPL, __local_depot0;
	ld.param.u64 	%rd35, [_Z37forw_mod_fully3D_cudaKernel_TRANSP_v1PfS_S_S_S_S_S_S_S_S_S_S_S_S_iiiiii_param_0];
	ld.param.u64 	%rd36, [_Z37forw_mod_fully3D_cudaKernel_TRANSP_v1PfS_S_S_S_S_S_S_S_S_S_S_S_S_iiiiii_param_1];
	ld.param.u32 	%r69, [_Z37forw_mod_fully3D_cudaKernel_TRANSP_v1PfS_S_S_S_S_S_S_S_S_S_S_S_S_iiiiii_param_15];
	ld.param.u32 	%r70, [_Z37forw_mod_fully3D_cudaKernel_TRANSP_v1PfS_S_S_S_S_S_S_S_S_S_S_S_S_iiiiii_param_16];
	ld.param.u32 	%r71, [_Z37forw_mod_fully3D_cudaKernel_TRANSP_v1PfS_S_S_S_S_S_S_S_S_S_S_S_S_iiiiii_param_17];
	ld.param.u32 	%r72, [_Z37forw_mod_fully3D_cudaKernel_TRANSP_v1PfS_S_S_S_S_S_S_S_S_S_S_S_S_iiiiii_param_18];
	ld.param.u32 	%r73, [_Z37forw_mod_fully3D_cudaKernel_TRANSP_v1PfS_S_S_S_S_S_S_S_S_S_S_S_S_iiiiii_param_19];
	add.u64 	%rd1, %SPL, 0;
	add.u64 	%rd2, %SPL, 0;
	add.u64 	%rd3, %SPL, 0;
	add.u64 	%rd4, %SPL, 0;
	mov.u32 	%r74, %tid.x;
	mov.u32 	%r75, %ctaid.x;
	mov.u32 	%r76, %ntid.x;
	mad.lo.s32 	%r1, %r75, %r76, %r74;
	setp.ge.s32 	%p1, %r1, %r73;
	@%p1 bra 	$L__BB0_26;
	ld.param.u32 	%r183, [_Z37forw_mod_fully3D_cudaKernel_TRANSP_v1PfS_S_S_S_S_S_S_S_S_S_S_S_S_iiiiii_param_14];
	cvta.to.global.u64 	%rd53, %rd35;
	cvta.to.global.u64 	%rd54, %rd36;
	mul.wide.s32 	%rd55, %r1, 4;
	add.s64 	%rd5, %rd53, %rd55;
	mov.b32 	%r77, 0;
	st.global.u32 	[%rd5], %r77;
	add.s64 	%rd6, %rd54, %rd55;
	st.global.u32 	[%rd6], %r77;
	setp.lt.s32 	%p2, %r183, 1;
	@%p2 bra 	$L__BB0_26;
	min.s32 	%r78, %r69, %r71;
	setp.lt.s32 	%p3, %r78, 1;
	@%p3 bra 	$L__BB0_26;
	ld.param.u64 	%rd128, [_Z37forw_mod_fully3D_cudaKernel_TRANSP_v1PfS_S_S_S_S_S_S_S_S_S_S_S_S_iiiiii_param_13];
	ld.param.u64 	%rd125, [_Z37forw_mod_fully3D_cudaKernel_TRANSP_v1PfS_S_S_S_S_S_S_S_S_S_S_S_S_iiiiii_param_10];
	ld.param.u64 	%rd122, [_Z37forw_mod_fully3D_cudaKernel_TRANSP_v1PfS_S_S_S_S_S_S_S_S_S_S_S_S_iiiiii_param_7];
	ld.param.u64 	%rd121, [_Z37forw_mod_fully3D_cudaKernel_TRANSP_v1PfS_S_S_S_S_S_S_S_S_S_S_S_S_iiiiii_param_6];
	ld.param.u64 	%rd120, [_Z37forw_mod_fully3D_cudaKernel_TRANSP_v1PfS_S_S_S_S_S_S_S_S_S_S_S_S_iiiiii_param_5];
	ld.param.u64 	%rd118, [_Z37forw_mod_fully3D_cudaKernel_TRANSP_v1PfS_S_S_S_S_S_S_S_S_S_S_S_S_iiiiii_param_3];
	ld.param.u64 	%rd117, [_Z37forw_mod_fully3D_cudaKernel_TRANSP_v1PfS_S_S_S_S_S_S_S_S_S_S_S_S_iiiiii_param_2];
	cvta.to.global.u64 	%rd7, %rd120;
	cvta.to.global.u64 	%rd8, %rd128;
	cvta.to.global.u64 	%rd9, %rd121;
	cvta.to.global.u64 	%rd10, %rd122;
	cvta.to.global.u64 	%rd11, %rd125;
	cvta.to.global.u64 	%rd12, %rd117;
	cvta.to.global.u64 	%rd13, %rd118;
	mov.b32 	%r185, 0;
$L__BB0_4:
	ld.param.u64 	%rd127, [_Z37forw_mod_fully3D_cudaKernel_TRANSP_v1PfS_S_S_S_S_S_S_S_S_S_S_S_S_iiiiii_param_12];
	ld.param.u64 	%rd126, [_Z37forw_mod_fully3D_cudaKernel_TRANSP_v1PfS_S_S_S_S_S_S_S_S_S_S_S_S_iiiiii_param_11];
	cvta.to.global.u64 	%rd56, %rd126;
	mul.wide.u32 	%rd57, %r185, 4;
	add.s64 	%rd14, %rd56, %rd57;
	cvta.to.global.u64 	%rd58, %rd127;
	add.s64 	%rd15, %rd58, %rd57;
	mov.b32 	%r186, 0;
$L__BB0_5:
	mov.b32 	%r4, 0;
$L__BB0_6:
	ld.param.u64 	%rd119, [_Z37forw_mod_fully3D_cudaKernel_TRANSP_v1PfS_S_S_S_S_S_S_S_S_S_S_S_S_iiiiii_param_4];
	cvta.to.global.u64 	%rd59, %rd119;
	mul.wide.u32 	%rd60, %r186, 4;
	add.s64 	%rd61, %rd59, %rd60;
	ld.global.f32 	%f25, [%rd61];
	mul.lo.s32 	%r5, %r4, %r73;
	add.s32 	%r6, %r5, %r1;
	mul.wide.s32 	%rd62, %r6, 4;
	add.s64 	%rd63, %rd7, %rd62;
	ld.global.f32 	%f26, [%rd63];
	ld.global.f32 	%f27, [%rd14];
	add.f32 	%f28, %f26, %f27;
	add.s64 	%rd64, %rd8, %rd62;
	ld.global.f32 	%f29, [%rd64];
	mul.f32 	%f30, %f25, %f28;
	sub.f32 	%f1, %f29, %f30;
	mul.f32 	%f31, %f1, 0f3F22F983;
	cvt.rni.s32.f32 	%r195, %f31;
	cvt.rn.f32.s32 	%f32, %r195;
	fma.rn.f32 	%f33, %f32, 0fBFC90FDA, %f1;
	fma.rn.f32 	%f34, %f32, 0fB3A22168, %f33;
	fma.rn.f32 	%f161, %f32, 0fA7C234C5, %f34;
	abs.f32 	%f3, %f1;
	setp.ltu.f32 	%p4, %f3, 0f47CE4780;
	mov.u32 	%r191, %r195;
	mov.f32 	%f160, %f161;
	@%p4 bra 	$L__BB0_14;
	setp.eq.f32 	%p5, %f3, 0f7F800000;
	@%p5 bra 	$L__BB0_13;
	mov.b32 	%r83, %f1;
	shl.b32 	%r84, %r83, 8;
	or.b32  	%r8, %r84, -2147483648;
	mov.b64 	%rd131, 0;
	mov.b32 	%r188, 0;
	mov.u64 	%rd129, __cudart_i2opi_f;
	mov.u64 	%rd130, %rd4;
$L__BB0_9:
	.pragma "nounroll";
	ld.global.nc.u32 	%r85, [%rd129];
	mad.wide.u32 	%rd67, %r85, %r8, %rd131;
	shr.u64 	%rd131, %rd67, 32;
	st.local.u32 	[%rd130], %rd67;
	add.s32 	%r188, %r188, 1;
	add.s64 	%rd130, %rd130, 4;
	add.s64 	%rd129, %rd129, 4;
	setp.ne.s32 	%p6, %r188, 6;
	@%p6 bra 	$L__BB0_9;
	mov.b32 	%r86, %f1;
	shr.u32 	%r87, %r86, 23;
	st.local.u32 	[%rd4+24], %rd131;
	and.b32  	%r11, %r87, 31;
	and.b32  	%r88, %r87, 224;
	add.s32 	%r89, %r88, -128;
	shr.u32 	%r90, %r89, 5;
	mul.wide.u32 	%rd68, %r90, 4;
	sub.s64 	%rd22, %rd4, %rd68;
	ld.local.u32 	%r189, [%rd22+24];
	ld.local.u32 	%r190, [%rd22+20];
	setp.eq.s32 	%p7, %r11, 0;
	@%p7 bra 	$L__BB0_12;
	shf.l.wrap.b32 	%r189, %r190, %r189, %r11;
	ld.local.u32 	%r91, [%rd22+16];
	shf.l.wrap.b32 	%r190, %r91, %r190, %r11;
$L__BB0_12:
	shr.u32 	%r92, %r189, 30;
	shf.l.wrap.b32 	%r93, %r190, %r189, 2;
	shl.b32 	%r94, %r190, 2;
	shr.u32 	%r95, %r93, 31;
	add.s32 	%r96, %r95, %r92;
	neg.s32 	%r97, %r96;
	mov.b32 	%r98, %f1;
	setp.lt.s32 	%p8, %r98, 0;
	selp.b32 	%r191, %r97, %r96, %p8;
	xor.b32  	%r99, %r93, %r98;
	shr.s32 	%r100, %r93, 31;
	xor.b32  	%r101, %r100, %r93;
	xor.b32  	%r102, %r100, %r94;
	cvt.u64.u32 	%rd69, %r101;
	shl.b64 	%rd70, %rd69, 32;
	cvt.u64.u32 	%rd71, %r102;
	or.b64  	%rd72, %rd70, %rd71;
	cvt.rn.f64.s64 	%fd1, %rd72;
	mul.f64 	%fd2, %fd1, 0d3BF921FB54442D19;
	cvt.rn.f32.f64 	%f35, %fd2;
	neg.f32 	%f36, %f35;
	setp.lt.s32 	%p9, %r99, 0;
	selp.f32 	%f160, %f36, %f35, %p9;
	bra.uni 	$L__BB0_14;
$L__BB0_13:
	mov.f32 	%f37, 0f00000000;
	mul.rn.f32 	%f160, %f1, %f37;
	mov.b32 	%r191, 0;
$L__BB0_14:
	add.s32 	%r104, %r191, 1;
	mul.rn.f32 	%f38, %f160, %f160;
	and.b32  	%r105, %r191, 1;
	setp.eq.b32 	%p11, %r105, 1;
	selp.f32 	%f39, %f160, 0f3F800000, %p11;
	fma.rn.f32 	%f40, %f38, %f39, 0f00000000;
	fma.rn.f32 	%f41, %f38, 0f37CBAC00, 0fBAB607ED;
	selp.f32 	%f42, 0fB94D4153, %f41, %p11;
	selp.f32 	%f43, 0f3C0885E4, 0f3D2AAABB, %p11;
	fma.rn.f32 	%f44, %f42, %f38, %f43;
	selp.f32 	%f45, 0fBE2AAAA8, 0fBEFFFFFF, %p11;
	fma.rn.f32 	%f46, %f44, %f38, %f45;
	fma.rn.f32 	%f47, %f46, %f40, %f39;
	and.b32  	%r106, %r104, 2;
	setp.eq.s32 	%p12, %r106, 0;
	mov.f32 	%f48, 0f00000000;
	sub.f32 	%f49, %f48, %f47;
	selp.f32 	%f7, %f47, %f49, %p12;
	@%p4 bra 	$L__BB0_22;
	setp.eq.f32 	%p13, %f3, 0f7F800000;
	@%p13 bra 	$L__BB0_21;
	mov.b32 	%r20, %f1;
	shl.b32 	%r108, %r20, 8;
	or.b32  	%r21, %r108, -2147483648;
	mov.b64 	%rd132, 0;
	mov.b32 	%r192, 0;
$L__BB0_17:
	.pragma "nounroll";
	mul.wide.u32 	%rd74, %r192, 4;
	mov.u64 	%rd75, __cudart_i2opi_f;
	add.s64 	%rd76, %rd75, %rd74;
	ld.global.nc.u32 	%r109, [%rd76];
	mad.wide.u32 	%rd77, %r109, %r21, %rd132;
	shr.u64 	%rd132, %rd77, 32;
	add.s64 	%rd78, %rd3, %rd74;
	st.local.u32 	[%rd78], %rd77;
	add.s32 	%r192, %r192, 1;
	setp.ne.s32 	%p14, %r192, 6;
	@%p14 bra 	$L__BB0_17;
	shr.u32 	%r110, %r20, 23;
	st.local.u32 	[%rd3+24], %rd132;
	and.b32  	%r24, %r110, 31;
	and.b32  	%r111, %r110, 224;
	add.s32 	%r112, %r111, -128;
	shr.u32 	%r113, %r112, 5;
	mul.wide.u32 	%rd79, %r113, 4;
	sub.s64 	%rd25, %rd3, %rd79;
	ld.local.u32 	%r193, [%rd25+24];
	ld.local.u32 	%r194, [%rd25+20];
	setp.eq.s32 	%p15, %r24, 0;
	@%p15 bra 	$L__BB0_20;
	shf.l.wrap.b32 	%r193, %r194, %r193, %r24;
	ld.local.u32 	%r114, [%rd25+16];
	shf.l.wrap.b32 	%r194, %r114, %r194, %r24;
$L__BB0_20:
	shr.u32 	%r115, %r193, 30;
	shf.l.wrap.b32 	%r116, %r194, %r193, 2;
	shl.b32 	%r117, %r194, 2;
	shr.u32 	%r118, %r116, 31;
	add.s32 	%r119, %r118, %r115;
	neg.s32 	%r120, %r119;
	setp.lt.s32 	%p16, %r20, 0;
	selp.b32 	%r195, %r120, %r119, %p16;
	xor.b32  	%r121, %r116, %r20;
	shr.s32 	%r122, %r116, 31;
	xor.b32  	%r123, %r122, %r116;
	xor.b32  	%r124, %r122, %r117;
	cvt.u64.u32 	%rd80, %r123;
	shl.b64 	%rd81, %rd80, 32;
	cvt.u64.u32 	%rd82, %r124;
	or.b64  	%rd83, %rd81, %rd82;
	cvt.rn.f64.s64 	%fd3, %rd83;
	mul.f64 	%fd4, %fd3, 0d3BF921FB54442D19;
	cvt.rn.f32.f64 	%f50, %fd4;
	neg.f32 	%f51, %f50;
	setp.lt.s32 	%p17, %r121, 0;
	selp.f32 	%f161, %f51, %f50, %p17;
	bra.uni 	$L__BB0_22;
$L__BB0_21:
	mov.f32 	%f52, 0f00000000;
	mul.rn.f32 	%f161, %f1, %f52;
	mov.b32 	%r195, 0;
$L__BB0_22:
	setp.gt.s32 	%p18, %r70, 0;
	mul.rn.f32 	%f53, %f161, %f161;
	and.b32  	%r126, %r195, 1;
	setp.eq.b32 	%p19, %r126, 1;
	selp.f32 	%f54, 0f3F800000, %f161, %p19;
	fma.rn.f32 	%f55, %f53, %f54, 0f00000000;
	fma.rn.f32 	%f56, %f53, 0f37CBAC00, 0fBAB607ED;
	selp.f32 	%f57, %f56, 0fB94D4153, %p19;
	selp.f32 	%f58, 0f3D2AAABB, 0f3C0885E4, %p19;
	fma.rn.f32 	%f59, %f57, %f53, %f58;
	selp.f32 	%f60, 0fBEFFFFFF, 0fBE2AAAA8, %p19;
	fma.rn.f32 	%f61, %f59, %f53, %f60;
	fma.rn.f32 	%f62, %f61, %f55, %f54;
	and.b32  	%r127, %r195, 2;
	setp.eq.s32 	%p20, %r127, 0;
	mov.f32 	%f63, 0f00000000;
	sub.f32 	%f64, %f63, %f62;
	selp.f32 	%f11, %f62, %f64, %p20;
	@%p18 bra 	$L__BB0_27;
$L__BB0_23:
	add.s32 	%r4, %r4, 1;
	setp.eq.s32 	%p45, %r4, %r71;
	@%p45 bra 	$L__BB0_24;
	bra.uni 	$L__BB0_6;
$L__BB0_24:
	add.s32 	%r186, %r186, 1;
	setp.eq.s32 	%p46, %r186, %r69;
	@%p46 bra 	$L__BB0_25;
	bra.uni 	$L__BB0_5;
$L__BB0_25:
	ld.param.u32 	%r184, [_Z37forw_mod_fully3D_cudaKernel_TRANSP_v1PfS_S_S_S_S_S_S_S_S_S_S_S_S_iiiiii_param_14];
	add.s32 	%r185, %r185, 1;
	setp.ne.s32 	%p47, %r185, %r184;
	@%p47 bra 	$L__BB0_4;
$L__BB0_26:
	ret;
$L__BB0_27:
	cvt.s64.s32 	%rd26, %r6;
	setp.lt.s32 	%p21, %r72, 1;
	mul.lo.s32 	%r34, %r5, %r70;
	@%p21 bra 	$L__BB0_23;
	ld.param.u64 	%rd124, [_Z37forw_mod_fully3D_cudaKernel_TRANSP_v1PfS_S_S_S_S_S_S_S_S_S_S_S_S_iiiiii_param_9];
	ld.param.u64 	%rd123, [_Z37forw_mod_fully3D_cudaKernel_TRANSP_v1PfS_S_S_S_S_S_S_S_S_S_S_S_S_iiiiii_param_8];
	cvta.to.global.u64 	%rd84, %rd124;
	shl.b64 	%rd85, %rd26, 2;
	add.s64 	%rd27, %rd84, %rd85;
	cvta.to.global.u64 	%rd86, %rd123;
	add.s64 	%rd28, %rd86, %rd85;
	add.s32 	%r35, %r34, %r1;
	mov.b32 	%r196, 0;
$L__BB0_29:
	mad.lo.s32 	%r130, %r196, %r73, %r35;
	mul.wide.s32 	%rd87, %r130, 4;
	add.s64 	%rd88, %rd9, %rd87;
	add.s64 	%rd89, %rd10, %rd87;
	ld.global.f32 	%f65, [%rd89];
	ld.global.f32 	%f66, [%rd88];
	mul.f32 	%f67, %f7, %f66;
	mul.f32 	%f68, %f11, %f65;
	sub.f32 	%f12, %f67, %f68;
	mul.f32 	%f69, %f7, %f65;
	fma.rn.f32 	%f13, %f11, %f66, %f69;
	mov.b32 	%r197, 0;
$L__BB0_30:
	ld.global.f32 	%f70, [%rd28];
	ld.global.f32 	%f71, [%rd27];
	abs.f32 	%f72, %f70;
	abs.f32 	%f73, %f71;
	setp.gt.f32 	%p22, %f73, %f72;
	selp.f32 	%f74, %f73, %f72, %p22;
	selp.f32 	%f75, %f72, %f73, %p22;
	div.rn.f32 	%f76, %f75, %f74;
	mul.f32 	%f77, %f76, %f76;
	fma.rn.f32 	%f78, %f77, 0f3B33710B, 0fBC807748;
	fma.rn.f32 	%f79, %f78, %f77, 0f3D2CDAB2;
	fma.rn.f32 	%f80, %f79, %f77, 0fBD992D10;
	fma.rn.f32 	%f81, %f80, %f77, 0f3DD9EA6C;
	fma.rn.f32 	%f82, %f81, %f77, 0fBE117CB1;
	fma.rn.f32 	%f83, %f82, %f77, 0f3E4CBCE0;
	fma.rn.f32 	%f84, %f83, %f77, 0fBEAAAA7D;
	mul.f32 	%f85, %f77, %f84;
	fma.rn.f32 	%f86, %f85, %f76, %f76;
	neg.f32 	%f87, %f86;
	fma.rn.f32 	%f88, 0f3F6EE581, 0f3FD774EB, %f87;
	selp.f32 	%f89, %f88, %f86, %p22;
	selp.f32 	%f90, 0f3F6EE581, 0f3FEEE581, %p22;
	selp.f32 	%f91, %f86, %f87, %p22;
	mov.b32 	%r131, %f70;
	fma.rn.f32 	%f92, %f90, 0f3FD774EB, %f91;
	setp.lt.s32 	%p23, %r131, 0;
	selp.f32 	%f93, %f92, %f89, %p23;
	add.f32 	%f94, %f72, %f73;
	setp.eq.f32 	%p24, %f74, 0f00000000;
	selp.f32 	%f95, 0f40490FDB, 0f00000000, %p23;
	setp.eq.f32 	%p25, %f72, %f73;
	selp.f32 	%f96, 0f4016CBE4, 0f3F490FDB, %p23;
	selp.f32 	%f97, %f96, %f93, %p25;
	selp.f32 	%f98, %f95, %f97, %p24;
	abs.f32 	%f99, %f94;
	setp.nan.f32 	%p26, %f99, %f99;
	copysign.f32 	%f100, %f71, %f98;
	selp.f32 	%f101, %f94, %f100, %p26;
	mul.wide.u32 	%rd90, %r197, 4;
	add.s64 	%rd91, %rd11, %rd90;
	ld.global.f32 	%f102, [%rd91];
	mul.f32 	%f14, %f102, %f101;
	mul.f32 	%f103, %f71, %f71;
	fma.rn.f32 	%f15, %f70, %f70, %f103;
	mul.f32 	%f104, %f14, 0f3F22F983;
	cvt.rni.s32.f32 	%r205, %f104;
	cvt.rn.f32.s32 	%f105, %r205;
	fma.rn.f32 	%f106, %f105, 0fBFC90FDA, %f14;
	fma.rn.f32 	%f107, %f105, 0fB3A22168, %f106;
	fma.rn.f32 	%f163, %f105, 0fA7C234C5, %f107;
	abs.f32 	%f17, %f14;
	setp.ltu.f32 	%p27, %f17, 0f47CE4780;
	mov.u32 	%r201, %r205;
	mov.f32 	%f162, %f163;
	@%p27 bra 	$L__BB0_38;
	setp.eq.f32 	%p28, %f17, 0f7F800000;
	@%p28 bra 	$L__BB0_37;
	mov.b32 	%r133, %f14;
	shl.b32 	%r134, %r133, 8;
	or.b32  	%r40, %r134, -2147483648;
	mov.b64 	%rd133, 0;
	mov.b32 	%r198, 0;
$L__BB0_33:
	.pragma "nounroll";
	mul.wide.u32 	%rd93, %r198, 4;
	mov.u64 	%rd94, __cudart_i2opi_f;
	add.s64 	%rd95, %rd94, %rd93;
	ld.global.nc.u32 	%r135, [%rd95];
	mad.wide.u32 	%rd96, %r135, %r40, %rd133;
	shr.u64 	%rd133, %rd96, 32;
	add.s64 	%rd97, %rd2, %rd93;
	st.local.u32 	[%rd97], %rd96;
	add.s32 	%r198, %r198, 1;
	setp.ne.s32 	%p29, %r198, 6;
	@%p29 bra 	$L__BB0_33;
	mov.b32 	%r136, %f14;
	shr.u32 	%r137, %r136, 23;
	st.local.u32 	[%rd2+24], %rd133;
	and.b32  	%r43, %r137, 31;
	and.b32  	%r138, %r137, 224;
	add.s32 	%r139, %r138, -128;
	shr.u32 	%r140, %r139, 5;
	mul.wide.u32 	%rd98, %r140, 4;
	sub.s64 	%rd31, %rd2, %rd98;
	ld.local.u32 	%r199, [%rd31+24];
	ld.local.u32 	%r200, [%rd31+20];
	setp.eq.s32 	%p30, %r43, 0;
	@%p30 bra 	$L__BB0_36;
	shf.l.wrap.b32 	%r199, %r200, %r199, %r43;
	ld.local.u32 	%r141, [%rd31+16];
	shf.l.wrap.b32 	%r200, %r141, %r200, %r43;
$L__BB0_36:
	shr.u32 	%r142, %r199, 30;
	shf.l.wrap.b32 	%r143, %r200, %r199, 2;
	shl.b32 	%r144, %r200, 2;
	shr.u32 	%r145, %r143, 31;
	add.s32 	%r146, %r145, %r142;
	neg.s32 	%r147, %r146;
	mov.b32 	%r148, %f14;
	setp.lt.s32 	%p31, %r148, 0;
	selp.b32 	%r201, %r147, %r146, %p31;
	xor.b32  	%r149, %r143, %r148;
	shr.s32 	%r150, %r143, 31;
	xor.b32  	%r151, %r150, %r143;
	xor.b32  	%r152, %r150, %r144;
	cvt.u64.u32 	%rd99, %r151;
	shl.b64 	%rd100, %rd99, 32;
	cvt.u64.u32 	%rd101, %r152;
	or.b64  	%rd102, %rd100, %rd101;
	cvt.rn.f64.s64 	%fd5, %rd102;
	mul.f64 	%fd6, %fd5, 0d3BF921FB54442D19;
	cvt.rn.f32.f64 	%f108, %fd6;
	neg.f32 	%f109, %f108;
	setp.lt.s32 	%p32, %r149, 0;
	selp.f32 	%f162, %f109, %f108, %p32;
	bra.uni 	$L__BB0_38;
$L__BB0_37:
	mov.f32 	%f110, 0f00000000;
	mul.rn.f32 	%f162, %f14, %f110;
	mov.b32 	%r201, 0;
$L__BB0_38:
	add.s32 	%r154, %r201, 1;
	mul.rn.f32 	%f111, %f162, %f162;
	and.b32  	%r155, %r201, 1;
	setp.eq.b32 	%p34, %r155, 1;
	selp.f32 	%f112, %f162, 0f3F800000, %p34;
	fma.rn.f32 	%f113, %f111, %f112, 0f00000000;
	fma.rn.f32 	%f114, %f111, 0f37CBAC00, 0fBAB607ED;
	selp.f32 	%f115, 0fB94D4153, %f114, %p34;
	selp.f32 	%f116, 0f3C0885E4, 0f3D2AAABB, %p34;
	fma.rn.f32 	%f117, %f115, %f111, %f116;
	selp.f32 	%f118, 0fBE2AAAA8, 0fBEFFFFFF, %p34;
	fma.rn.f32 	%f119, %f117, %f111, %f118;
	fma.rn.f32 	%f120, %f119, %f113, %f112;
	and.b32  	%r156, %r154, 2;
	setp.eq.s32 	%p35, %r156, 0;
	mov.f32 	%f121, 0f00000000;
	sub.f32 	%f122, %f121, %f120;
	selp.f32 	%f21, %f120, %f122, %p35;
	@%p27 bra 	$L__BB0_46;
	setp.eq.f32 	%p36, %f17, 0f7F800000;
	@%p36 bra 	$L__BB0_45;
	mov.b32 	%r52, %f14;
	shl.b32 	%r158, %r52, 8;
	or.b32  	%r53, %r158, -2147483648;
	mov.b64 	%rd134, 0;
	mov.b32 	%r202, 0;
$L__BB0_41:
	.pragma "nounroll";
	mul.wide.u32 	%rd104, %r202, 4;
	mov.u64 	%rd105, __cudart_i2opi_f;
	add.s64 	%rd106, %rd105, %rd104;
	ld.global.nc.u32 	%r159, [%rd106];
	mad.wide.u32 	%rd107, %r159, %r53, %rd134;
	shr.u64 	%rd134, %rd107, 32;
	add.s64 	%rd108, %rd1, %rd104;
	st.local.u32 	[%rd108], %rd107;
	add.s32 	%r202, %r202, 1;
	setp.ne.s32 	%p37, %r202, 6;
	@%p37 bra 	$L__BB0_41;
	shr.u32 	%r160, %r52, 23;
	st.local.u32 	[%rd1+24], %rd134;
	and.b32  	%r56, %r160, 31;
	and.b32  	%r161, %r160, 224;
	add.s32 	%r162, %r161, -128;
	shr.u32 	%r163, %r162, 5;
	mul.wide.u32 	%rd109, %r163, 4;
	sub.s64 	%rd34, %rd1, %rd109;
	ld.local.u32 	%r203, [%rd34+24];
	ld.local.u32 	%r204, [%rd34+20];
	setp.eq.s32 	%p38, %r56, 0;
	@%p38 bra 	$L__BB0_44;
	shf.l.wrap.b32 	%r203, %r204, %r203, %r56;
	ld.local.u32 	%r164, [%rd34+16];
	shf.l.wrap.b32 	%r204, %r164, %r204, %r56;
$L__BB0_44:
	shr.u32 	%r165, %r203, 30;
	shf.l.wrap.b32 	%r166, %r204, %r203, 2;
	shl.b32 	%r167, %r204, 2;
	shr.u32 	%r168, %r166, 31;
	add.s32 	%r169, %r168, %r165;
	neg.s32 	%r170, %r169;
	setp.lt.s32 	%p39, %r52, 0;
	selp.b32 	%r205, %r170, %r169, %p39;
	xor.b32  	%r171, %r166, %r52;
	shr.s32 	%r172, %r166, 31;
	xor.b32  	%r173, %r172, %r166;
	xor.b32  	%r174, %r172, %r167;
	cvt.u64.u32 	%rd110, %r173;
	shl.b64 	%rd111, %rd110, 32;
	cvt.u64.u32 	%rd112, %r174;
	or.b64  	%rd113, %rd111, %rd112;
	cvt.rn.f64.s64 	%fd7, %rd113;
	mul.f64 	%fd8, %fd7, 0d3BF921FB54442D19;
	cvt.rn.f32.f64 	%f123, %fd8;
	neg.f32 	%f124, %f123;
	setp.lt.s32 	%p40, %r171, 0;
	selp.f32 	%f163, %f124, %f123, %p40;
	bra.uni 	$L__BB0_46;
$L__BB0_45:
	mov.f32 	%f125, 0f00000000;
	mul.rn.f32 	%f163, %f14, %f125;
	mov.b32 	%r205, 0;
$L__BB0_46:
	sqrt.rn.f32 	%f126, %f15;
	mul.f32 	%f127, %f126, %f21;
	mul.rn.f32 	%f128, %f163, %f163;
	and.b32  	%r176, %r205, 1;
	setp.eq.b32 	%p41, %r176, 1;
	selp.f32 	%f129, 0f3F800000, %f163, %p41;
	fma.rn.f32 	%f130, %f128, %f129, 0f00000000;
	fma.rn.f32 	%f131, %f128, 0f37CBAC00, 0fBAB607ED;
	selp.f32 	%f132, %f131, 0fB94D4153, %p41;
	selp.f32 	%f133, 0f3D2AAABB, 0f3C0885E4, %p41;
	fma.rn.f32 	%f134, %f132, %f128, %f133;
	selp.f32 	%f135, 0fBEFFFFFF, 0fBE2AAAA8, %p41;
	fma.rn.f32 	%f136, %f134, %f128, %f135;
	fma.rn.f32 	%f137, %f136, %f130, %f129;
	and.b32  	%r177, %r205, 2;
	setp.eq.s32 	%p42, %r177, 0;
	mov.f32 	%f138, 0f00000000;
	sub.f32 	%f139, %f138, %f137;
	selp.f32 	%f140, %f137, %f139, %p42;
	mul.f32 	%f141, %f126, %f140;
	mul.f32 	%f142, %f12, %f127;
	mul.f32 	%f143, %f13, %f141;
	sub.f32 	%f144, %f142, %f143;
	mul.f32 	%f145, %f12, %f141;
	fma.rn.f32 	%f146, %f13, %f127, %f145;
	mul.lo.s32 	%r178, %r72, %r71;
	mad.lo.s32 	%r179, %r178, %r185, %r4;
	mad.lo.s32 	%r180, %r197, %r71, %r179;
	mad.lo.s32 	%r181, %r180, %r70, %r196;
	mad.lo.s32 	%r182, %r181, %r69, %r186;
	mul.wide.s32 	%rd114, %r182, 4;
	add.s64 	%rd115, %rd12, %rd114;
	ld.global.f32 	%f147, [%rd115];
	add.s64 	%rd116, %rd13, %rd114;
	ld.global.f32 	%f148, [%rd116];
	mul.f32 	%f149, %f148, %f146;
	fma.rn.f32 	%f150, %f147, %f144, %f149;
	mul.f32 	%f151, %f148, %f144;
	mul.f32 	%f152, %f147, %f146;
	sub.f32 	%f153, %f151, %f152;
	ld.global.f32 	%f154, [%rd15];
	ld.global.f32 	%f155, [%rd5];
	fma.rn.f32 	%f156, %f154, %f150, %f155;
	st.global.f32 	[%rd5], %f156;
	ld.global.f32 	%f157, [%rd15];
	ld.global.f32 	%f158, [%rd6];
	fma.rn.f32 	%f159, %f157, %f153, %f158;
	st.global.f32 	[%rd6], %f159;
	add.s32 	%r197, %r197, 1;
	setp.ne.s32 	%p43, %r197, %r72;
	@%p43 bra 	$L__BB0_30;
	add.s32 	%r196, %r196, 1;
	setp.eq.s32 	%p44, %r196, %r70;
	@%p44 bra 	$L__BB0_23;
	bra.uni 	$L__BB0_29;

}


// ===== COMPILED SASS (sm_100) =====

	.target	sm_100

	.elftype	@"ET_EXEC"


//--------------------- .note.nv.tkinfo           --------------------------
	.section	.note.nv.tkinfo,"",@"SHT_NOTE"
	.sectionflags	@"SHF_NOTE_NV_TKINFO"
	.tkinfo
        /*0018*/ 	.word	0x00000002
        /*0030*/ 	.string	""
        /*0030*/ 	.string	"ptxas"
        /*0030*/ 	.string	"Cuda compilation tools, release 13.0, V13.0.88"
        /*0030*/ 	.string	"Build cuda_13.0.r13.0/compiler.36424714_0"
        /*0030*/ 	.string	"-arch sm_100 -m 64 "



//--------------------- .note.nv.cuinfo           --------------------------
	.section	.note.nv.cuinfo,"",@"SHT_NOTE"
	.sectionflags	@"SHF_NOTE_NV_CUINFO"
        /*0018*/ 	.short	0x0002
        /*001a*/ 	.short	0x0064
        /*001c*/ 	.short	0x0082
	.zero		2


//--------------------- .nv.info                  --------------------------
	.section	.nv.info,"",@"SHT_CUDA_INFO"
	.align	4


	//----- nvinfo : EIATTR_REGCOUNT
	.align		4
        /*0000*/ 	.byte	0x04, 0x2f
        /*0002*/ 	.short	(.L_2 - .L_1)
	.align		4
.L_1:
        /*0004*/ 	.word	index@(_Z37forw_mod_fully3D_cudaKernel_TRANSP_v1PfS_S_S_S_S_S_S_S_S_S_S_S_S_iiiiii)
        /*0008*/ 	.word	0x0000001f


	//----- nvinfo : EIATTR_FRAME_SIZE
	.align		4
.L_2:
        /*000c*/ 	.byte	0x04, 0x11
        /*000e*/ 	.short	(.L_4 - .L_3)
	.align		4
.L_3:
        /*0010*/ 	.word	index@($__internal_1_$__cuda_sm3x_div_rn_noftz_f32_slowpath)
        /*0014*/ 	.word	0x00000020


	//----- nvinfo : EIATTR_FRAME_SIZE
	.align		4
.L_4:
        /*0018*/ 	.byte	0x04, 0x11
        /*001a*/ 	.short	(.L_6 - .L_5)
	.align		4
.L_5:
        /*001c*/ 	.word	index@($__internal_0_$__cuda_sm20_sqrt_rn_f32_slowpath)
        /*0020*/ 	.word	0x00000020


	//----- nvinfo : EIATTR_FRAME_SIZE
	.align		4
.L_6:
        /*0024*/ 	.byte	0x04, 0x11
        /*0026*/ 	.short	(.L_8 - .L_7)
	.align		4
.L_7:
        /*0028*/ 	.word	index@(_Z37forw_mod_fully3D_cudaKernel_TRANSP_v1PfS_S_S_S_S_S_S_S_S_S_S_S_S_iiiiii)
        /*002c*/ 	.word	0x00000020


	//----- nvinfo : EIATTR_MIN_STACK_SIZE
	.align		4
.L_8:
        /*0030*/ 	.byte	0x04, 0x12
        /*0032*/ 	.short	(.L_10 - .L_9)
	.align		4
.L_9:
        /*0034*/ 	.word	index@(_Z37forw_mod_fully3D_cudaKernel_TRANSP_v1PfS_S_S_S_S_S_S_S_S_S_S_S_S_iiiiii)
        /*0038*/ 	.word	0x00000020
.L_10:


//--------------------- .nv.compat                --------------------------
	.section	.nv.compat,"",@"SHT_CUDA_COMPAT_INFO"
	.align	4
        /*0000*/ 	.byte	0x02, 0x09, 0x00, 0x00, 0x02, 0x02, 0x01, 0x00, 0x02, 0x05, 0x05, 0x00, 0x03, 0x07, 0x01, 0x01
        /*0010*/ 	.byte	0x02, 0x03, 0x00, 0x00, 0x02, 0x06, 0x01, 0x00, 0x04, 0x0b, 0x08, 0x00, 0x01, 0x00, 0x00, 0x00
        /*0020*/ 	.byte	0x00, 0x00, 0x00, 0x00


//--------------------- .nv.info._Z37forw_mod_fully3D_cudaKernel_TRANSP_v1PfS_S_S_S_S_S_S_S_S_S_S_S_S_iiiiii --------------------------
	.section	.nv.info._Z37forw_mod_fully3D_cudaKernel_TRANSP_v1PfS_S_S_S_S_S_S_S_S_S_S_S_S_iiiiii,"",@"SHT_CUDA_INFO"
	.sectionflags	@""
	.align	4


	//----- nvinfo : EIATTR_CUDA_API_VERSION
	.align		4
        /*0000*/ 	.byte	0x04, 0x37
        /*0002*/ 	.short	(.L_12 - .L_11)
.L_11:
        /*0004*/ 	.word	0x00000082


	//----- nvinfo : EIATTR_KPARAM_INFO
	.align		4
.L_12:
        /*0008*/ 	.byte	0x04, 0x17
        /*000a*/ 	.short	(.L_14 - .L_13)
.L_13:
        /*000c*/ 	.word	0x00000000
        /*0010*/ 	.short	0x0013
        /*0012*/ 	.short	0x0084
        /*0014*/ 	.byte	0x00, 0xf0, 0x11, 0x00


	//----- nvinfo : EIATTR_KPARAM_INFO
	.align		4
.L_14:
        /*0018*/ 	.byte	0x04, 0x17
        /*001a*/ 	.short	(.L_16 - .L_15)
.L_15:
        /*001c*/ 	.word	0x00000000
        /*0020*/ 	.short	0x0012
        /*0022*/ 	.short	0x0080
        /*0024*/ 	.byte	0x00, 0xf0, 0x11, 0x00


	//----- nvinfo : EIATTR_KPARAM_INFO
	.align		4
.L_16:
        /*0028*/ 	.byte	0x04, 0x17
        /*002a*/ 	.short	(.L_18 - .L_17)
.L_17:
        /*002c*/ 	.word	0x00000000
        /*0030*/ 	.short	0x0011
        /*0032*/ 	.short	0x007c
        /*0034*/ 	.byte	0x00, 0xf0, 0x11, 0x00


	//----- nvinfo : EIATTR_KPARAM_INFO
	.align		4
.L_18:
        /*0038*/ 	.byte	0x04, 0x17
        /*003a*/ 	.short	(.L_20 - .L_19)
.L_19:
        /*003c*/ 	.word	0x00000000
        /*0040*/ 	.short	0x0010
        /*0042*/ 	.short	0x0078
        /*0044*/ 	.byte	0x00, 0xf0, 0x11, 0x00


	//----- nvinfo : EIATTR_KPARAM_INFO
	.align		4
.L_20:
        /*0048*/ 	.byte	0x04, 0x17
        /*004a*/ 	.short	(.L_22 - .L_21)
.L_21:
        /*004c*/ 	.word	0x00000000
        /*0050*/ 	.short	0x000f
        /*0052*/ 	.short	0x0074
        /*0054*/ 	.byte	0x00, 0xf0, 0x11, 0x00


	//----- nvinfo : EIATTR_KPARAM_INFO
	.align		4
.L_22:
        /*0058*/ 	.byte	0x04, 0x17
        /*005a*/ 	.short	(.L_24 - .L_23)
.L_23:
        /*005c*/ 	.word	0x00000000
        /*0060*/ 	.short	0x000e
        /*0062*/ 	.short	0x0070
        /*0064*/ 	.byte	0x00, 0xf0, 0x11, 0x00


	//----- nvinfo : EIATTR_KPARAM_INFO
	.align		4
.L_24:
        /*0068*/ 	.byte	0x04, 0x17
        /*006a*/ 	.short	(.L_26 - .L_25)
.L_25:
        /*006c*/ 	.word	0x00000000
        /*0070*/ 	.short	0x000d
        /*0072*/ 	.short	0x0068
        /*0074*/ 	.byte	0x00, 0xf5, 0x21, 0x00


	//----- nvinfo : EIATTR_KPARAM_INFO
	.align		4
.L_26:
        /*0078*/ 	.byte	0x04, 0x17
        /*007a*/ 	.short	(.L_28 - .L_27)
.L_27:
        /*007c*/ 	.word	0x00000000
        /*0080*/ 	.short	0x000c
        /*0082*/ 	.short	0x0060
        /*0084*/ 	.byte	0x00, 0xf5, 0x21, 0x00


	//----- nvinfo : EIATTR_KPARAM_INFO
	.align		4
.L_28:
        /*0088*/ 	.byte	0x04, 0x17
        /*008a*/ 	.short	(.L_30 - .L_29)
.L_29:
        /*008c*/ 	.word	0x00000000
        /*0090*/ 	.short	0x000b
        /*0092*/ 	.short	0x0058
        /*0094*/ 	.byte	0x00, 0xf5, 0x21, 0x00


	//----- nvinfo : EIATTR_KPARAM_INFO
	.align		4
.L_30:
        /*0098*/ 	.byte	0x04, 0x17
        /*009a*/ 	.short	(.L_32 - .L_31)
.L_31:
        /*009c*/ 	.word	0x00000000
        /*00a0*/ 	.short	0x000a
        /*00a2*/ 	.short	0x0050
        /*00a4*/ 	.byte	0x00, 0xf5, 0x21, 0x00


	//----- nvinfo : EIATTR_KPARAM_INFO
	.align		4
.L_32:
        /*00a8*/ 	.byte	0x04, 0x17
        /*00aa*/ 	.short	(.L_34 - .L_33)
.L_33:
        /*00ac*/ 	.word	0x00000000
        /*00b0*/ 	.short	0x0009
        /*00b2*/ 	.short	0x0048
        /*00b4*/ 	.byte	0x00, 0xf5, 0x21, 0x00


	//----- nvinfo : EIATTR_KPARAM_INFO
	.align		4
.L_34:
        /*00b8*/ 	.byte	0x04, 0x17
        /*00ba*/ 	.short	(.L_36 - .L_35)
.L_35:
        /*00bc*/ 	.word	0x00000000
        /*00c0*/ 	.short	0x0008
        /*00c2*/ 	.short	0x0040
        /*00c4*/ 	.byte	0x00, 0xf5, 0x21, 0x00


	//----- nvinfo : EIATTR_KPARAM_INFO
	.align		4
.L_36:
        /*00c8*/ 	.byte	0x04, 0x17
        /*00ca*/ 	.short	(.L_38 - .L_37)
.L_37:
        /*00cc*/ 	.word	0x00000000
        /*00d0*/ 	.short	0x0007
        /*00d2*/ 	.short	0x0038
        /*00d4*/ 	.byte	0x00, 0xf5, 0x21, 0x00


	//----- nvinfo : EIATTR_KPARAM_INFO
	.align		4
.L_38:
        /*00d8*/ 	.byte	0x04, 0x17
        /*00da*/ 	.short	(.L_40 - .L_39)
.L_39:
        /*00dc*/ 	.word	0x00000000
        /*00e0*/ 	.short	0x0006
        /*00e2*/ 	.short	0x0030
        /*00e4*/ 	.byte	0x00, 0xf5, 0x21, 0x00


	//----- nvinfo : EIATTR_KPARAM_INFO
	.align		4
.L_40:
        /*00e8*/ 	.byte	0x04, 0x17
        /*00ea*/ 	.short	(.L_42 - .L_41)
.L_41:
        /*00ec*/ 	.word	0x00000000
        /*00f0*/ 	.short	0x0005
        /*00f2*/ 	.short	0x0028
        /*00f4*/ 	.byte	0x00, 0xf5, 0x21, 0x00


	//----- nvinfo : EIATTR_KPARAM_INFO
	.align		4
.L_42:
        /*00f8*/ 	.byte	0x04, 0x17
        /*00fa*/ 	.short	(.L_44 - .L_43)
.L_43:
        /*00fc*/ 	.word	0x00000000
        /*0100*/ 	.short	0x0004
        /*0102*/ 	.short	0x0020
        /*0104*/ 	.byte	0x00, 0xf5, 0x21, 0x00


	//----- nvinfo : EIATTR_KPARAM_INFO
	.align		4
.L_44:
        /*0108*/ 	.byte	0x04, 0x17
        /*010a*/ 	.short	(.L_46 - .L_45)
.L_45:
        /*010c*/ 	.word	0x00000000
        /*0110*/ 	.short	0x0003
        /*0112*/ 	.short	0x0018
        /*0114*/ 	.byte	0x00, 0xf5, 0x21, 0x00


	//----- nvinfo : EIATTR_KPARAM_INFO
	.align		4
.L_46:
        /*0118*/ 	.byte	0x04, 0x17
        /*011a*/ 	.short	(.L_48 - .L_47)
.L_47:
        /*011c*/ 	.word	0x00000000
        /*0120*/ 	.short	0x0002
        /*0122*/ 	.short	0x0010
        /*0124*/ 	.byte	0x00, 0xf5, 0x21, 0x00


	//----- nvinfo : EIATTR_KPARAM_INFO
	.align		4
.L_48:
        /*0128*/ 	.byte	0x04, 0x17
        /*012a*/ 	.short	(.L_50 - .L_49)
.L_49:
        /*012c*/ 	.word	0x00000000
        /*0130*/ 	.short	0x0001
        /*0132*/ 	.short	0x0008
        /*0134*/ 	.byte	0x00, 0xf5, 0x21, 0x00


	//----- nvinfo : EIATTR_KPARAM_INFO
	.align		4
.L_50:
        /*0138*/ 	.byte	0x04, 0x17
        /*013a*/ 	.short	(.L_52 - .L_51)
.L_51:
        /*013c*/ 	.word	0x00000000
        /*0140*/ 	.short	0x0000
        /*0142*/ 	.short	0x0000
        /*0144*/ 	.byte	0x00, 0xf5, 0x21, 0x00


	//----- nvinfo : EIATTR_SPARSE_MMA_MASK
	.align		4
.L_52:
        /*0148*/ 	.byte	0x03, 0x50
        /*014a*/ 	.short	0x0000


	//----- nvinfo : EIATTR_MAXREG_COUNT
	.align		4
        /*014c*/ 	.byte	0x03, 0x1b
        /*014e*/ 	.short	0x00ff


	//----- nvinfo : EIATTR_MERCURY_ISA_VERSION
	.align		4
        /*0150*/ 	.byte	0x03, 0x5f
        /*0152*/ 	.short	0x0101


	//----- nvinfo : EIATTR_VRC_CTA_INIT_COUNT
	.align		4
        /*0154*/ 	.byte	0x02, 0x4a
	.zero		1
	.zero		1


	//----- nvinfo : EIATTR_EXIT_INSTR_OFFSETS
	.align		4
        /*0158*/ 	.byte	0x04, 0x1c
        /*015a*/ 	.short	(.L_54 - .L_53)


	//   ....[0]....
.L_53:
        /*015c*/ 	.word	0x00000080


	//   ....[1]....
        /*0160*/ 	.word	0x00000120


	//   ....[2]....
        /*0164*/ 	.word	0x00000170


	//   ....[3]....
        /*0168*/ 	.word	0x00002020


	//----- nvinfo : EIATTR_CRS_STACK_SIZE
	.align		4
.L_54:
        /*016c*/ 	.byte	0x04, 0x1e
        /*016e*/ 	.short	(.L_56 - .L_55)
.L_55:
        /*0170*/ 	.word	0x00000000


	//----- nvinfo : EIATTR_CBANK_PARAM_SIZE
	.align		4
.L_56:
        /*0174*/ 	.byte	0x03, 0x19
        /*0176*/ 	.short	0x0088


	//----- nvinfo : EIATTR_PARAM_CBANK
	.align		4
        /*0178*/ 	.byte	0x04, 0x0a
        /*017a*/ 	.short	(.L_58 - .L_57)
	.align		4
.L_57:
        /*017c*/ 	.word	index@(.nv.constant0._Z37forw_mod_fully3D_cudaKernel_TRANSP_v1PfS_S_S_S_S_S_S_S_S_S_S_S_S_iiiiii)
        /*0180*/ 	.short	0x0380
        /*0182*/ 	.short	0x0088


	//----- nvinfo : EIATTR_SW_WAR
	.align		4
.L_58:
        /*0184*/ 	.byte	0x04, 0x36
        /*0186*/ 	.short	(.L_60 - .L_59)
.L_59:
        /*0188*/ 	.word	0x00000008
.L_60:


//--------------------- .nv.callgraph             --------------------------
	.section	.nv.callgraph,"",@"SHT_CUDA_CALLGRAPH"
	.align	4
	.sectionentsize	8
	.align		4
        /*0000*/ 	.word	0x00000000
	.align		4
        /*0004*/ 	.word	0xffffffff
	.align		4
        /*0008*/ 	.word	0x00000000
	.align		4
        /*000c*/ 	.word	0xfffffffe
	.align		4
        /*0010*/ 	.word	0x00000000
	.align		4
        /*0014*/ 	.word	0xfffffffd
	.align		4
        /*0018*/ 	.word	0x00000000
	.align		4
        /*001c*/ 	.word	0xfffffffc


//--------------------- .nv.constant4             --------------------------
	.section	.nv.constant4,"a",@progbits
	.align	8
	.align		8
.nv.constant4:
        /*0000*/ 	.dword	__cudart_i2opi_f


//--------------------- .text._Z37forw_mod_fully3D_cudaKernel_TRANSP_v1PfS_S_S_S_S_S_S_S_S_S_S_S_S_iiiiii --------------------------
	.section	.text._Z37forw_mod_fully3D_cudaKernel_TRANSP_v1PfS_S_S_S_S_S_S_S_S_S_S_S_S_iiiiii,"ax",@progbits
	.align	128
        .global         _Z37forw_mod_fully3D_cudaKernel_TRANSP_v1PfS_S_S_S_S_S_S_S_S_S_S_S_S_iiiiii
        .type           _Z37forw_mod_fully3D_cudaKernel_TRANSP_v1PfS_S_S_S_S_S_S_S_S_S_S_S_S_iiiiii,@function
        .size           _Z37forw_mod_fully3D_cudaKernel_TRANSP_v1PfS_S_S_S_S_S_S_S_S_S_S_S_S_iiiiii,(.L_x_42 - _Z37forw_mod_fully3D_cudaKernel_TRANSP_v1PfS_S_S_S_S_S_S_S_S_S_S_S_S_iiiiii)
        .other          _Z37forw_mod_fully3D_cudaKernel_TRANSP_v1PfS_S_S_S_S_S_S_S_S_S_S_S_S_iiiiii,@"STO_CUDA_ENTRY STV_DEFAULT"
_Z37forw_mod_fully3D_cudaKernel_TRANSP_v1PfS_S_S_S_S_S_S_S_S_S_S_S_S_iiiiii:
.text._Z37forw_mod_fully3D_cudaKernel_TRANSP_v1PfS_S_S_S_S_S_S_S_S_S_S_S_S_iiiiii:
[----:B------:R-:W0:Y:S01]  /*0000*/  LDC R1, c[0x0][0x37c] ;  /* 0x0000df00ff017b82 */ /* 0x000e220000000800 */
[----:B------:R-:W1:Y:S07]  /*0010*/  S2R R0, SR_TID.X ;  /* 0x0000000000007919 */ /* 0x000e6e0000002100 */
[----:B------:R-:W1:Y:S01]  /*0020*/  S2UR UR4, SR_CTAID.X ;  /* 0x00000000000479c3 */ /* 0x000e620000002500 */
[----:B------:R-:W2:Y:S01]  /*0030*/  LDCU UR5, c[0x0][0x404] ;  /* 0x00008080ff0577ac */ /* 0x000ea20008000800 */
[----:B0-----:R-:W-:-:S06]  /*0040*/  VIADD R1, R1, 0xffffffe0 ;  /* 0xffffffe001017836 */ /* 0x001fcc0000000000 */
[----:B------:R-:W1:Y:S02]  /*0050*/  LDC R3, c[0x0][0x360] ;  /* 0x0000d800ff037b82 */ /* 0x000e640000000800 */
[----:B-1----:R-:W-:-:S05]  /*0060*/  IMAD R0, R3, UR4, R0 ;  /* 0x0000000403007c24 */ /* 0x002fca000f8e0200 */
[----:B--2---:R-:W-:-:S13]  /*0070*/  ISETP.GE.AND P0, PT, R0, UR5, PT ;  /* 0x0000000500007c0c */ /* 0x004fda000bf06270 */
[----:B------:R-:W-:Y:S05]  /*0080*/  @P0 EXIT ;  /* 0x000000000000094d */ /* 0x000fea0003800000 */
[----:B------:R-:W0:Y:S01]  /*0090*/  LDC R2, c[0x0][0x3f0] ;  /* 0x0000fc00ff027b82 */ /* 0x000e220000000800 */
[----:B------:R-:W1:Y:S07]  /*00a0*/  LDCU.64 UR24, c[0x0][0x358] ;  /* 0x00006b00ff1877ac */ /* 0x000e6e0008000a00 */
[----:B------:R-:W2:Y:S08]  /*00b0*/  LDC.64 R12, c[0x0][0x380] ;  /* 0x0000e000ff0c7b82 */ /* 0x000eb00000000a00 */
[----:B------:R-:W3:Y:S01]  /*00c0*/  LDC.64 R14, c[0x0][0x388] ;  /* 0x0000e200ff0e7b82 */ /* 0x000ee20000000a00 */
[----:B0-----:R-:W-:Y:S01]  /*00d0*/  ISETP.GE.AND P0, PT, R2, 0x1, PT ;  /* 0x000000010200780c */ /* 0x001fe20003f06270 */
[----:B--2---:R-:W-:-:S05]  /*00e0*/  IMAD.WIDE R12, R0, 0x4, R12 ;  /* 0x00000004000c7825 */ /* 0x004fca00078e020c */
[----:B-1----:R0:W-:Y:S01]  /*00f0*/  STG.E desc[UR24][R12.64], RZ ;  /* 0x000000ff0c007986 */ /* 0x0021e2000c101918 */
[----:B---3--:R-:W-:-:S05]  /*0100*/  IMAD.WIDE R14, R0, 0x4, R14 ;  /* 0x00000004000e7825 */ /* 0x008fca00078e020e */
[----:B------:R0:W-:Y:S01]  /*0110*/  STG.E desc[UR24][R14.64], RZ ;  /* 0x000000ff0e007986 */ /* 0x0001e2000c101918 */
[----:B------:R-:W-:Y:S05]  /*0120*/  @!P0 EXIT ;  /* 0x000000000000894d */ /* 0x000fea0003800000 */
[----:B------:R-:W1:Y:S01]  /*0130*/  LDC R2, c[0x0][0x3fc] ;  /* 0x0000ff00ff027b82 */ /* 0x000e620000000800 */
[----:B------:R-:W1:Y:S02]  /*0140*/  LDCU UR4, c[0x0][0x3f4] ;  /* 0x00007e80ff0477ac */ /* 0x000e640008000800 */
[----:B-1----:R-:W-:-:S04]  /*0150*/  VIMNMX R2, PT, PT, R2, UR4, PT ;  /* 0x0000000402027c48 */ /* 0x002fc8000bfe0100 */
[----:B------:R-:W-:-:S13]  /*0160*/  ISETP.GE.AND P0, PT, R2, 0x1, PT ;  /* 0x000000010200780c */ /* 0x000fda0003f06270 */
[----:B------:R-:W-:Y:S05]  /*0170*/  @!P0 EXIT ;  /* 0x000000000000894d */ /* 0x000fea0003800000 */
[----:B------:R-:W-:-:S05]  /*0180*/  UMOV UR4, URZ ;  /* 0x000000ff00047c82 */ /* 0x000fca0008000000 */
.L_x_27:
[----:B-1----:R-:W1:Y:S01]  /*0190*/  LDCU.64 UR10, c[0x0][0x3d8] ;  /* 0x00007b00ff0a77ac */ /* 0x002e620008000a00 */
[----:B------:R-:W2:Y:S01]  /*01a0*/  LDCU.64 UR12, c[0x0][0x3e0] ;  /* 0x00007c00ff0c77ac */ /* 0x000ea20008000a00 */
[----:B------:R-:W-:Y:S01]  /*01b0*/  UMOV UR5, URZ ;  /* 0x000000ff00057c82 */ /* 0x000fe20008000000 */
[----:B-1----:R-:W-:Y:S02]  /*01c0*/  UIMAD.WIDE.U32 UR10, UR4, 0x4, UR10 ;  /* 0x00000004040a78a5 */ /* 0x002fe4000f8e000a */
[----:B--2---:R-:W-:-:S12]  /*01d0*/  UIMAD.WIDE.U32 UR12, UR4, 0x4, UR12 ;  /* 0x00000004040c78a5 */ /* 0x004fd8000f8e000c */
.L_x_26:
[----:B-1----:R-:W-:-:S05]  /*01e0*/  UMOV UR6, URZ ;  /* 0x000000ff00067c82 */ /* 0x002fca0008000000 */
.L_x_25:
[----:B-1----:R-:W1:Y:S01]  /*01f0*/  LDCU UR14, c[0x0][0x404] ;  /* 0x00008080ff0e77ac */ /* 0x002e620008000800 */
[----:B------:R-:W2:Y:S01]  /*0200*/  LDC.64 R4, c[0x0][0x3e8] ;  /* 0x0000fa00ff047b82 */ /* 0x000ea20000000a00 */
[----:B------:R-:W-:Y:S01]  /*0210*/  IMAD.U32 R17, RZ, RZ, UR11 ;  /* 0x0000000bff117e24 */ /* 0x000fe2000f8e00ff */
[----:B------:R-:W3:Y:S01]  /*0220*/  LDCU.128 UR16, c[0x0][0x3a0] ;  /* 0x00007400ff1077ac */ /* 0x000ee20008000c00 */
[----:B------:R-:W-:-:S05]  /*0230*/  IMAD.U32 R16, RZ, RZ, UR10 ;  /* 0x0000000aff107e24 */ /* 0x000fca000f8e00ff */
[----:B------:R-:W4:Y:S01]  /*0240*/  LDG.E R17, desc[UR24][R16.64] ;  /* 0x0000001810117981 */ /* 0x000f22000c1e1900 */
[----:B-1----:R-:W-:Y:S01]  /*0250*/  UIMAD UR14, UR6, UR14, URZ ;  /* 0x0000000e060e72a4 */ /* 0x002fe2000f8e02ff */
[----:B---3--:R-:W-:Y:S01]  /*0260*/  IMAD.U32 R2, RZ, RZ, UR18 ;  /* 0x00000012ff027e24 */ /* 0x008fe2000f8e00ff */
[----:B------:R-:W-:Y:S01]  /*0270*/  UIMAD.WIDE.U32 UR8, UR5, 0x4, UR16 ;  /* 0x00000004050878a5 */ /* 0x000fe2000f8e0010 */
[----:B------:R-:W-:-:S03]  /*0280*/  IMAD.U32 R3, RZ, RZ, UR19 ;  /* 0x00000013ff037e24 */ /* 0x000fc6000f8e00ff */
[----:B------:R-:W-:-:S04]  /*0290*/  VIADD R7, R0, UR14 ;  /* 0x0000000e00077c36 */ /* 0x000fc80008000000 */
[----:B------:R-:W-:Y:S01]  /*02a0*/  IMAD.WIDE R2, R7, 0x4, R2 ;  /* 0x0000000407027825 */ /* 0x000fe200078e0202 */
[----:B------:R-:W-:-:S03]  /*02b0*/  MOV R8, UR8 ;  /* 0x0000000800087c02 */ /* 0x000fc60008000f00 */
[----:B--2---:R-:W-:Y:S02]  /*02c0*/  IMAD.WIDE R4, R7, 0x4, R4 ;  /* 0x0000000407047825 */ /* 0x004fe400078e0204 */
[----:B------:R-:W4:Y:S02]  /*02d0*/  LDG.E R2, desc[UR24][R2.64] ;  /* 0x0000001802027981 */ /* 0x000f24000c1e1900 */
[----:B------:R-:W-:Y:S02]  /*02e0*/  IMAD.U32 R9, RZ, RZ, UR9 ;  /* 0x00000009ff097e24 */ /* 0x000fe4000f8e00ff */
[----:B------:R-:W2:Y:S04]  /*02f0*/  LDG.E R5, desc[UR24][R4.64] ;  /* 0x0000001804057981 */ /* 0x000ea8000c1e1900 */
[----:B------:R-:W2:Y:S01]  /*0300*/  LDG.E R8, desc[UR24][R8.64] ;  /* 0x0000001808087981 */ /* 0x000ea2000c1e1900 */
[----:B------:R-:W-:Y:S01]  /*0310*/  BSSY.RECONVERGENT B0, `(.L_x_0) ;  /* 0x0000045000007945 */ /* 0x000fe20003800200 */
[----:B----4-:R-:W-:-:S04]  /*0320*/  FADD R11, R2, R17 ;  /* 0x00000011020b7221 */ /* 0x010fc80000000000 */
[----:B--2---:R-:W-:-:S04]  /*0330*/  FFMA R10, -R8, R11, R5 ;  /* 0x0000000b080a7223 */ /* 0x004fc80000000105 */
[----:B------:R-:W-:-:S06]  /*0340*/  FMUL R6, R10, 0.63661974668502807617 ;  /* 0x3f22f9830a067820 */ /* 0x000fcc0000400000 */
[----:B------:R-:W1:Y:S01]  /*0350*/  F2I.NTZ R6, R6 ;  /* 0x0000000600067305 */ /* 0x000e620000203100 */
[----:B------:R-:W-:Y:S02]  /*0360*/  FSETP.GE.AND P0, PT, |R10|, 105615, PT ;  /* 0x47ce47800a00780b */ /* 0x000fe40003f06200 */
[----:B-1----:R-:W-:-:S05]  /*0370*/  I2FP.F32.S32 R11, R6 ;  /* 0x00000006000b7245 */ /* 0x002fca0000201400 */
[----:B------:R-:W-:-:S04]  /*0380*/  FFMA R16, R11, -1.5707962512969970703, R10 ;  /* 0xbfc90fda0b107823 */ /* 0x000fc8000000000a */
[----:B------:R-:W-:-:S04]  /*0390*/  FFMA R16, R11, -7.5497894158615963534e-08, R16 ;  /* 0xb3a221680b107823 */ /* 0x000fc80000000010 */
[----:B------:R-:W-:Y:S01]  /*03a0*/  FFMA R16, R11, -5.3903029534742383927e-15, R16 ;  /* 0xa7c234c50b107823 */ /* 0x000fe20000000010 */
[----:B------:R-:W-:-:S03]  /*03b0*/  IMAD.MOV.U32 R19, RZ, RZ, R6 ;  /* 0x000000ffff137224 */ /* 0x000fc600078e0006 */
[----:B------:R-:W-:Y:S01]  /*03c0*/  IMAD.MOV.U32 R2, RZ, RZ, R16 ;  /* 0x000000ffff027224 */ /* 0x000fe200078e0010 */
[----:B------:R-:W-:Y:S06]  /*03d0*/  @!P0 BRA `(.L_x_1) ;  /* 0x0000000000e08947 */ /* 0x000fec0003800000 */
[----:B------:R-:W-:-:S13]  /*03e0*/  FSETP.NEU.AND P1, PT, |R10|, +INF , PT ;  /* 0x7f8000000a00780b */ /* 0x000fda0003f2d200 */
[----:B------:R-:W-:Y:S05]  /*03f0*/  @!P1 BRA `(.L_x_2) ;  /* 0x0000000000d09947 */ /* 0x000fea0003800000 */
[----:B------:R-:W-:Y:S01]  /*0400*/  IMAD.SHL.U32 R3, R10, 0x100, RZ ;  /* 0x000001000a037824 */ /* 0x000fe200078e00ff */
[----:B------:R-:W-:Y:S01]  /*0410*/  MOV R2, R1 ;  /* 0x0000000100027202 */ /* 0x000fe20000000f00 */
[----:B------:R-:W-:Y:S01]  /*0420*/  IMAD.MOV.U32 R6, RZ, RZ, RZ ;  /* 0x000000ffff067224 */ /* 0x000fe200078e00ff */
[----:B------:R-:W1:Y:S02]  /*0430*/  LDCU.64 UR16, c[0x4][URZ] ;  /* 0x01000000ff1077ac */ /* 0x000e640008000a00 */
[----:B------:R-:W-:Y:S01]  /*0440*/  LOP3.LUT R11, R3, 0x80000000, RZ, 0xfc, !PT ;  /* 0x80000000030b7812 */ /* 0x000fe200078efcff */
[----:B------:R-:W-:Y:S01]  /*0450*/  UMOV UR8, URZ ;  /* 0x000000ff00087c82 */ /* 0x000fe20008000000 */
[----:B------:R-:W-:-:S05]  /*0460*/  UMOV UR7, URZ ;  /* 0x000000ff00077c82 */ /* 0x000fca0008000000 */
.L_x_3:
[----:B-1----:R-:W-:Y:S02]  /*0470*/  IMAD.U32 R8, RZ, RZ, UR16 ;  /* 0x00000010ff087e24 */ /* 0x002fe4000f8e00ff */
[----:B------:R-:W-:-:S05]  /*0480*/  IMAD.U32 R9, RZ, RZ, UR17 ;  /* 0x00000011ff097e24 */ /* 0x000fca000f8e00ff */
[----:B------:R-:W2:Y:S01]  /*0490*/  LDG.E.CONSTANT R4, desc[UR24][R8.64] ;  /* 0x0000001808047981 */ /* 0x000ea2000c1e9900 */
[----:B------:R-:W-:Y:S02]  /*04a0*/  UIADD3 UR16, UP0, UPT, UR16, 0x4, URZ ;  /* 0x0000000410107890 */ /* 0x000fe4000ff1e0ff */
[----:B------:R-:W-:Y:S02]  /*04b0*/  UIADD3 UR7, UPT, UPT, UR7, 0x1, URZ ;  /* 0x0000000107077890 */ /* 0x000fe4000fffe0ff */
[----:B------:R-:W-:Y:S02]  /*04c0*/  UIADD3.X UR17, UPT, UPT, URZ, UR17, URZ, UP0, !UPT ;  /* 0x00000011ff117290 */ /* 0x000fe400087fe4ff */
[----:B------:R-:W-:Y:S01]  /*04d0*/  UISETP.NE.AND UP0, UPT, UR7, 0x6, UPT ;  /* 0x000000060700788c */ /* 0x000fe2000bf05270 */
[----:B--2---:R-:W-:-:S03]  /*04e0*/  IMAD.WIDE.U32 R4, R4, R11, RZ ;  /* 0x0000000b04047225 */ /* 0x004fc600078e00ff */
[----:B------:R-:W-:-:S04]  /*04f0*/  IADD3 R3, P1, PT, R4, R6, RZ ;  /* 0x0000000604037210 */ /* 0x000fc80007f3e0ff */
[----:B------:R-:W-:Y:S01]  /*0500*/  IADD3.X R6, PT, PT, R5, UR8, RZ, P1, !PT ;  /* 0x0000000805067c10 */ /* 0x000fe20008ffe4ff */
[----:B------:R1:W-:Y:S02]  /*0510*/  STL [R2], R3 ;  /* 0x0000000302007387 */ /* 0x0003e40000100800 */
[----:B-1----:R-:W-:Y:S01]  /*0520*/  VIADD R2, R2, 0x4 ;  /* 0x0000000402027836 */ /* 0x002fe20000000000 */
[----:B------:R-:W-:Y:S06]  /*0530*/  BRA.U UP0, `(.L_x_3) ;  /* 0xfffffffd00cc7547 */ /* 0x000fec000b83ffff */
[----:B------:R-:W-:Y:S01]  /*0540*/  SHF.R.U32.HI R5, RZ, 0x17, R10 ;  /* 0x00000017ff057819 */ /* 0x000fe2000001160a */
[----:B------:R1:W-:Y:S03]  /*0550*/  STL [R1+0x18], R6 ;  /* 0x0000180601007387 */ /* 0x0003e60000100800 */
[C---:B------:R-:W-:Y:S02]  /*0560*/  LOP3.LUT R2, R5.reuse, 0xe0, RZ, 0xc0, !PT ;  /* 0x000000e005027812 */ /* 0x040fe400078ec0ff */
[----:B------:R-:W-:-:S03]  /*0570*/  LOP3.LUT P1, RZ, R5, 0x1f, RZ, 0xc0, !PT ;  /* 0x0000001f05ff7812 */ /* 0x000fc6000782c0ff */
[----:B------:R-:W-:-:S05]  /*0580*/  VIADD R2, R2, 0xffffff80 ;  /* 0xffffff8002027836 */ /* 0x000fca0000000000 */
[----:B------:R-:W-:-:S05]  /*0590*/  SHF.R.U32.HI R2, RZ, 0x5, R2 ;  /* 0x00000005ff027819 */ /* 0x000fca0000011602 */
[----:B------:R-:W-:-:S05]  /*05a0*/  IMAD R11, R2, -0x4, R1 ;  /* 0xfffffffc020b7824 */ /* 0x000fca00078e0201 */
[----:B------:R-:W2:Y:S04]  /*05b0*/  LDL R2, [R11+0x18] ;  /* 0x000018000b027983 */ /* 0x000ea80000100800 */
[----:B------:R-:W2:Y:S04]  /*05c0*/  LDL R3, [R11+0x14] ;  /* 0x000014000b037983 */ /* 0x000ea80000100800 */
[----:B------:R-:W3:Y:S01]  /*05d0*/  @P1 LDL R4, [R11+0x10] ;  /* 0x000010000b041983 */ /* 0x000ee20000100800 */
[----:B------:R-:W-:Y:S01]  /*05e0*/  LOP3.LUT R5, R5, 0x1f, RZ, 0xc0, !PT ;  /* 0x0000001f05057812 */ /* 0x000fe200078ec0ff */
[----:B------:R-:W-:Y:S01]  /*05f0*/  UMOV UR8, 0x54442d19 ;  /* 0x54442d1900087882 */ /* 0x000fe20000000000 */
[----:B------:R-:W-:-:S02]  /*0600*/  UMOV UR9, 0x3bf921fb ;  /* 0x3bf921fb00097882 */ /* 0x000fc40000000000 */
[-C--:B--2---:R-:W-:Y:S02]  /*0610*/  @P1 SHF.L.W.U32.HI R2, R3, R5.reuse, R2 ;  /* 0x0000000503021219 */ /* 0x084fe40000010e02 */
[----:B---3--:R-:W-:Y:S02]  /*0620*/  @P1 SHF.L.W.U32.HI R3, R4, R5, R3 ;  /* 0x0000000504031219 */ /* 0x008fe40000010e03 */
[----:B------:R-:W-:Y:S02]  /*0630*/  ISETP.GE.AND P1, PT, R10, RZ, PT ;  /* 0x000000ff0a00720c */ /* 0x000fe40003f26270 */
[C---:B------:R-:W-:Y:S01]  /*0640*/  SHF.L.W.U32.HI R4, R3.reuse, 0x2, R2 ;  /* 0x0000000203047819 */ /* 0x040fe20000010e02 */
[----:B------:R-:W-:-:S03]  /*0650*/  IMAD.SHL.U32 R3, R3, 0x4, RZ ;  /* 0x0000000403037824 */ /* 0x000fc600078e00ff */
[----:B------:R-:W-:-:S04]  /*0660*/  SHF.R.S32.HI R5, RZ, 0x1f, R4 ;  /* 0x0000001fff057819 */ /* 0x000fc80000011404 */
[C---:B------:R-:W-:Y:S02]  /*0670*/  LOP3.LUT R8, R5.reuse, R3, RZ, 0x3c, !PT ;  /* 0x0000000305087212 */ /* 0x040fe400078e3cff */
[----:B------:R-:W-:Y:S02]  /*0680*/  LOP3.LUT R9, R5, R4, RZ, 0x3c, !PT ;  /* 0x0000000405097212 */ /* 0x000fe400078e3cff */
[----:B------:R-:W-:Y:S02]  /*0690*/  SHF.R.U32.HI R3, RZ, 0x1e, R2 ;  /* 0x0000001eff037819 */ /* 0x000fe40000011602 */
[C---:B------:R-:W-:Y:S02]  /*06a0*/  LOP3.LUT R2, R4.reuse, R10, RZ, 0x3c, !PT ;  /* 0x0000000a04027212 */ /* 0x040fe400078e3cff */
[----:B------:R-:W2:Y:S01]  /*06b0*/  I2F.F64.S64 R8, R8 ;  /* 0x0000000800087312 */ /* 0x000ea20000301c00 */
[----:B-1----:R-:W-:Y:S02]  /*06c0*/  LEA.HI R6, R4, R3, RZ, 0x1 ;  /* 0x0000000304067211 */ /* 0x002fe400078f08ff */
[----:B------:R-:W-:-:S02]  /*06d0*/  ISETP.GE.AND P2, PT, R2, RZ, PT ;  /* 0x000000ff0200720c */ /* 0x000fc40003f46270 */
[----:B------:R-:W-:-:S05]  /*06e0*/  IADD3 R2, PT, PT, -R6, RZ, RZ ;  /* 0x000000ff06027210 */ /* 0x000fca0007ffe1ff */
[----:B------:R-:W-:Y:S01]  /*06f0*/  @!P1 IMAD.MOV.U32 R6, RZ, RZ, R2 ;  /* 0x000000ffff069224 */ /* 0x000fe200078e0002 */
[----:B--2---:R-:W-:-:S10]  /*0700*/  DMUL R20, R8, UR8 ;  /* 0x0000000808147c28 */ /* 0x004fd40008000000 */
[----:B------:R-:W1:Y:S02]  /*0710*/  F2F.F32.F64 R20, R20 ;  /* 0x0000001400147310 */ /* 0x000e640000301000 */
[----:B-1----:R-:W-:Y:S01]  /*0720*/  FSEL R2, -R20, R20, !P2 ;  /* 0x0000001414027208 */ /* 0x002fe20005000100 */
[----:B------:R-:W-:Y:S06]  /*0730*/  BRA `(.L_x_1) ;  /* 0x0000000000087947 */ /* 0x000fec0003800000 */
.L_x_2:
[----:B------:R-:W-:Y:S01]  /*0740*/  FMUL R2, RZ, R10 ;  /* 0x0000000aff027220 */ /* 0x000fe20000400000 */
[----:B------:R-:W-:-:S07]  /*0750*/  IMAD.MOV.U32 R6, RZ, RZ, RZ ;  /* 0x000000ffff067224 */ /* 0x000fce00078e00ff */
.L_x_1:
[----:B------:R-:W-:Y:S05]  /*0760*/  BSYNC.RECONVERGENT B0 ;  /* 0x0000000000007941 */ /* 0x000fea0003800200 */
.L_x_0:
[----:B------:R-:W-:Y:S02]  /*0770*/  IMAD.MOV.U32 R9, RZ, RZ, 0x37cbac00 ;  /* 0x37cbac00ff097424 */ /* 0x000fe400078e00ff */
[----:B------:R-:W-:Y:S01]  /*0780*/  FMUL R3, R2, R2 ;  /* 0x0000000202037220 */ /* 0x000fe20000400000 */
[C---:B------:R-:W-:Y:S01]  /*0790*/  LOP3.LUT R5, R6.reuse, 0x1, RZ, 0xc0, !PT ;  /* 0x0000000106057812 */ /* 0x040fe200078ec0ff */
[----:B------:R-:W-:Y:S01]  /*07a0*/  IMAD.MOV.U32 R11, RZ, RZ, 0x3c0885e4 ;  /* 0x3c0885e4ff0b7424 */ /* 0x000fe200078e00ff */
[----:B------:R-:W-:Y:S01]  /*07b0*/  MOV R18, 0x3e2aaaa8 ;  /* 0x3e2aaaa800127802 */ /* 0x000fe20000000f00 */
[----:B------:R-:W-:Y:S01]  /*07c0*/  FFMA R4, R3, R9, -0.0013887860113754868507 ;  /* 0xbab607ed03047423 */ /* 0x000fe20000000009 */
[----:B------:R-:W-:Y:S01]  /*07d0*/  ISETP.NE.U32.AND P1, PT, R5, 0x1, PT ;  /* 0x000000010500780c */ /* 0x000fe20003f25070 */
[----:B------:R-:W-:Y:S01]  /*07e0*/  VIADD R5, R6, 0x1 ;  /* 0x0000000106057836 */ /* 0x000fe20000000000 */
[----:B------:R-:W-:Y:S02]  /*07f0*/  BSSY.RECONVERGENT B0, `(.L_x_4) ;  /* 0x0000040000007945 */ /* 0x000fe40003800200 */
[----:B------:R-:W-:-:S02]  /*0800*/  FSEL R6, R4, -0.00019574658654164522886, P1 ;  /* 0xb94d415304067808 */ /* 0x000fc40000800000 */
[----:B------:R-:W-:Y:S02]  /*0810*/  FSEL R8, R11, 0.041666727513074874878, !P1 ;  /* 0x3d2aaabb0b087808 */ /* 0x000fe40004800000 */
[----:B------:R-:W-:Y:S02]  /*0820*/  LOP3.LUT P2, RZ, R5, 0x2, RZ, 0xc0, !PT ;  /* 0x0000000205ff7812 */ /* 0x000fe4000784c0ff */
[----:B------:R-:W-:Y:S01]  /*0830*/  FSEL R4, R2, 1, !P1 ;  /* 0x3f80000002047808 */ /* 0x000fe20004800000 */
[----:B------:R-:W-:Y:S01]  /*0840*/  FFMA R6, R3, R6, R8 ;  /* 0x0000000603067223 */ /* 0x000fe20000000008 */
[----:B------:R-:W-:-:S03]  /*0850*/  FSEL R17, -R18, -0.4999999701976776123, !P1 ;  /* 0xbeffffff12117808 */ /* 0x000fc60004800100 */
[C---:B------:R-:W-:Y:S02]  /*0860*/  FFMA R5, R3.reuse, R4, RZ ;  /* 0x0000000403057223 */ /* 0x040fe400000000ff */
[----:B------:R-:W-:-:S04]  /*0870*/  FFMA R6, R3, R6, R17 ;  /* 0x0000000603067223 */ /* 0x000fc80000000011 */
[----:B------:R-:W-:-:S04]  /*0880*/  FFMA R4, R5, R6, R4 ;  /* 0x0000000605047223 */ /* 0x000fc80000000004 */
[----:B------:R-:W-:Y:S01]  /*0890*/  @P2 FADD R4, RZ, -R4 ;  /* 0x80000004ff042221 */ /* 0x000fe20000000000 */
[----:B------:R-:W-:Y:S06]  /*08a0*/  @!P0 BRA `(.L_x_5) ;  /* 0x0000000000d08947 */ /* 0x000fec0003800000 */
[----:B------:R-:W-:-:S13]  /*08b0*/  FSETP.NEU.AND P0, PT, |R10|, +INF , PT ;  /* 0x7f8000000a00780b */ /* 0x000fda0003f0d200 */
[----:B------:R-:W-:Y:S05]  /*08c0*/  @!P0 BRA `(.L_x_6) ;  /* 0x0000000000c08947 */ /* 0x000fea0003800000 */
[----:B------:R-:W1:Y:S01]  /*08d0*/  LDC.64 R2, c[0x4][RZ] ;  /* 0x01000000ff027b82 */ /* 0x000e620000000a00 */
[----:B------:R-:W-:Y:S01]  /*08e0*/  IMAD.SHL.U32 R6, R10, 0x100, RZ ;  /* 0x000001000a067824 */ /* 0x000fe200078e00ff */
[----:B------:R-:W-:Y:S01]  /*08f0*/  UMOV UR7, URZ ;  /* 0x000000ff00077c82 */ /* 0x000fe20008000000 */
[----:B------:R-:W-:Y:S02]  /*0900*/  IMAD.MOV.U32 R8, RZ, RZ, RZ ;  /* 0x000000ffff087224 */ /* 0x000fe400078e00ff */
[----:B------:R-:W-:Y:S01]  /*0910*/  IMAD.MOV.U32 R5, RZ, RZ, RZ ;  /* 0x000000ffff057224 */ /* 0x000fe200078e00ff */
[----:B------:R-:W-:-:S07]  /*0920*/  LOP3.LUT R23, R6, 0x80000000, RZ, 0xfc, !PT ;  /* 0x8000000006177812 */ /* 0x000fce00078efcff */
.L_x_7:
[----:B-1----:R-:W-:-:S05]  /*0930*/  IMAD.WIDE.U32 R20, R5, 0x4, R2 ;  /* 0x0000000405147825 */ /* 0x002fca00078e0002 */
[----:B--2---:R-:W2:Y:S01]  /*0940*/  LDG.E.CONSTANT R16, desc[UR24][R20.64] ;  /* 0x0000001814107981 */ /* 0x004ea2000c1e9900 */
[C---:B------:R-:W-:Y:S02]  /*0950*/  IMAD R6, R5.reuse, 0x4, R1 ;  /* 0x0000000405067824 */ /* 0x040fe400078e0201 */
[----:B------:R-:W-:-:S05]  /*0960*/  VIADD R5, R5, 0x1 ;  /* 0x0000000105057836 */ /* 0x000fca0000000000 */
[----:B------:R-:W-:Y:S01]  /*0970*/  ISETP.NE.AND P0, PT, R5, 0x6, PT ;  /* 0x000000060500780c */ /* 0x000fe20003f05270 */
[----:B--2---:R-:W-:-:S03]  /*0980*/  IMAD.WIDE.U32 R16, R16, R23, RZ ;  /* 0x0000001710107225 */ /* 0x004fc600078e00ff */
[----:B------:R-:W-:-:S04]  /*0990*/  IADD3 R19, P1, PT, R16, R8, RZ ;  /* 0x0000000810137210 */ /* 0x000fc80007f3e0ff */
[----:B------:R-:W-:Y:S01]  /*09a0*/  IADD3.X R8, PT, PT, R17, UR7, RZ, P1, !PT ;  /* 0x0000000711087c10 */ /* 0x000fe20008ffe4ff */
[----:B------:R2:W-:Y:S04]  /*09b0*/  STL [R6], R19 ;  /* 0x0000001306007387 */ /* 0x0005e80000100800 */
[----:B------:R-:W-:Y:S05]  /*09c0*/  @P0 BRA `(.L_x_7) ;  /* 0xfffffffc00d80947 */ /* 0x000fea000383ffff */
[----:B------:R-:W-:Y:S01]  /*09d0*/  SHF.R.U32.HI R5, RZ, 0x17, R10 ;  /* 0x00000017ff057819 */ /* 0x000fe2000001160a */
[----:B------:R1:W-:Y:S03]  /*09e0*/  STL [R1+0x18], R8 ;  /* 0x0000180801007387 */ /* 0x0003e60000100800 */
[C---:B------:R-:W-:Y:S02]  /*09f0*/  LOP3.LUT R2, R5.reuse, 0xe0, RZ, 0xc0, !PT ;  /* 0x000000e005027812 */ /* 0x040fe400078ec0ff */
[----:B------:R-:W-:Y:S02]  /*0a00*/  LOP3.LUT P0, RZ, R5, 0x1f, RZ, 0xc0, !PT ;  /* 0x0000001f05ff7812 */ /* 0x000fe4000780c0ff */
[----:B------:R-:W-:-:S04]  /*0a10*/  IADD3 R2, PT, PT, R2, -0x80, RZ ;  /* 0xffffff8002027810 */ /* 0x000fc80007ffe0ff */
[----:B------:R-:W-:-:S05]  /*0a20*/  SHF.R.U32.HI R2, RZ, 0x5, R2 ;  /* 0x00000005ff027819 */ /* 0x000fca0000011602 */
[----:B--2---:R-:W-:-:S05]  /*0a30*/  IMAD R19, R2, -0x4, R1 ;  /* 0xfffffffc02137824 */ /* 0x004fca00078e0201 */
[----:B------:R-:W2:Y:S04]  /*0a40*/  LDL R2, [R19+0x18] ;  /* 0x0000180013027983 */ /* 0x000ea80000100800 */
[----:B------:R-:W2:Y:S04]  /*0a50*/  LDL R3, [R19+0x14] ;  /* 0x0000140013037983 */ /* 0x000ea80000100800 */
[----:B------:R-:W3:Y:S01]  /*0a60*/  @P0 LDL R6, [R19+0x10] ;  /* 0x0000100013060983 */ /* 0x000ee20000100800 */
[----:B------:R-:W-:Y:S01]  /*0a70*/  LOP3.LUT R5, R5, 0x1f, RZ, 0xc0, !PT ;  /* 0x0000001f05057812 */ /* 0x000fe200078ec0ff */
[----:B------:R-:W-:Y:S01]  /*0a80*/  UMOV UR8, 0x54442d19 ;  /* 0x54442d1900087882 */ /* 0x000fe20000000000 */
[----:B------:R-:W-:Y:S01]  /*0a90*/  UMOV UR9, 0x3bf921fb ;  /* 0x3bf921fb00097882 */ /* 0x000fe20000000000 */
[----:B------:R-:W-:-:S02]  /*0aa0*/  ISETP.GE.AND P1, PT, R10, RZ, PT ;  /* 0x000000ff0a00720c */ /* 0x000fc40003f26270 */
[-C--:B--2---:R-:W-:Y:S02]  /*0ab0*/  @P0 SHF.L.W.U32.HI R2, R3, R5.reuse, R2 ;  /* 0x0000000503020219 */ /* 0x084fe40000010e02 */
[----:B---3--:R-:W-:-:S04]  /*0ac0*/  @P0 SHF.L.W.U32.HI R3, R6, R5, R3 ;  /* 0x0000000506030219 */ /* 0x008fc80000010e03 */
[C-C-:B------:R-:W-:Y:S01]  /*0ad0*/  SHF.L.W.U32.HI R5, R3.reuse, 0x2, R2.reuse ;  /* 0x0000000203057819 */ /* 0x140fe20000010e02 */
[----:B------:R-:W-:Y:S01]  /*0ae0*/  IMAD.SHL.U32 R3, R3, 0x4, RZ ;  /* 0x0000000403037824 */ /* 0x000fe200078e00ff */
[----:B------:R-:W-:Y:S02]  /*0af0*/  SHF.R.U32.HI R2, RZ, 0x1e, R2 ;  /* 0x0000001eff027819 */ /* 0x000fe40000011602 */
[----:B------:R-:W-:Y:S02]  /*0b00*/  SHF.R.S32.HI R6, RZ, 0x1f, R5 ;  /* 0x0000001fff067819 */ /* 0x000fe40000011405 */
[C---:B------:R-:W-:Y:S02]  /*0b10*/  LEA.HI R19, R5.reuse, R2, RZ, 0x1 ;  /* 0x0000000205137211 */ /* 0x040fe400078f08ff */
[C---:B------:R-:W-:Y:S02]  /*0b20*/  LOP3.LUT R16, R6.reuse, R3, RZ, 0x3c, !PT ;  /* 0x0000000306107212 */ /* 0x040fe400078e3cff */
[----:B------:R-:W-:Y:S01]  /*0b30*/  LOP3.LUT R17, R6, R5, RZ, 0x3c, !PT ;  /* 0x0000000506117212 */ /* 0x000fe200078e3cff */
[----:B------:R-:W-:Y:S01]  /*0b40*/  IMAD.MOV R2, RZ, RZ, -R19 ;  /* 0x000000ffff027224 */ /* 0x000fe200078e0a13 */
[----:B------:R-:W-:-:S03]  /*0b50*/  LOP3.LUT R10, R5, R10, RZ, 0x3c, !PT ;  /* 0x0000000a050a7212 */ /* 0x000fc600078e3cff */
[----:B------:R-:W-:Y:S01]  /*0b60*/  @!P1 IMAD.MOV.U32 R19, RZ, RZ, R2 ;  /* 0x000000ffff139224 */ /* 0x000fe200078e0002 */
[----:B------:R-:W2:Y:S01]  /*0b70*/  I2F.F64.S64 R16, R16 ;  /* 0x0000001000107312 */ /* 0x000ea20000301c00 */
[----:B------:R-:W-:Y:S01]  /*0b80*/  ISETP.GE.AND P0, PT, R10, RZ, PT ;  /* 0x000000ff0a00720c */ /* 0x000fe20003f06270 */
[----:B--2---:R-:W-:-:S10]  /*0b90*/  DMUL R20, R16, UR8 ;  /* 0x0000000810147c28 */ /* 0x004fd40008000000 */
[----:B------:R-:W2:Y:S02]  /*0ba0*/  F2F.F32.F64 R20, R20 ;  /* 0x0000001400147310 */ /* 0x000ea40000301000 */
[----:B--2---:R-:W-:Y:S01]  /*0bb0*/  FSEL R16, -R20, R20, !P0 ;  /* 0x0000001414107208 */ /* 0x004fe20004000100 */
[----:B-1----:R-:W-:Y:S06]  /*0bc0*/  BRA `(.L_x_5) ;  /* 0x0000000000087947 */ /* 0x002fec0003800000 */
.L_x_6:
[----:B------:R-:W-:Y:S01]  /*0bd0*/  FMUL R16, RZ, R10 ;  /* 0x0000000aff107220 */ /* 0x000fe20000400000 */
[----:B------:R-:W-:-:S07]  /*0be0*/  IMAD.MOV.U32 R19, RZ, RZ, RZ ;  /* 0x000000ffff137224 */ /* 0x000fce00078e00ff */
.L_x_5:
[----:B------:R-:W-:Y:S05]  /*0bf0*/  BSYNC.RECONVERGENT B0 ;  /* 0x0000000000007941 */ /* 0x000fea0003800200 */
.L_x_4:
[----:B------:R-:W1:Y:S02]  /*0c00*/  LDC R3, c[0x0][0x3f8] ;  /* 0x0000fe00ff037b82 */ /* 0x000e640000000800 */
[----:B-1----:R-:W-:-:S13]  /*0c10*/  ISETP.GT.AND P0, PT, R3, RZ, PT ;  /* 0x000000ff0300720c */ /* 0x002fda0003f04270 */
[----:B------:R-:W-:Y:S05]  /*0c20*/  @!P0 BRA `(.L_x_8) ;  /* 0x0000001000cc8947 */ /* 0x000fea0003800000 */
[----:B------:R-:W1:Y:S01]  /*0c30*/  LDCU UR7, c[0x0][0x400] ;  /* 0x00008000ff0777ac */ /* 0x000e620008000800 */
[----:B------:R-:W-:Y:S01]  /*0c40*/  FMUL R2, R16, R16 ;  /* 0x0000001010027220 */ /* 0x000fe20000400000 */
[C---:B------:R-:W-:Y:S02]  /*0c50*/  LOP3.LUT R5, R19.reuse, 0x1, RZ, 0xc0, !PT ;  /* 0x0000000113057812 */ /* 0x040fe400078ec0ff */
[----:B------:R-:W-:Y:S01]  /*0c60*/  LOP3.LUT P1, RZ, R19, 0x2, RZ, 0xc0, !PT ;  /* 0x0000000213ff7812 */ /* 0x000fe2000782c0ff */
[----:B------:R-:W-:Y:S01]  /*0c70*/  FFMA R9, R2, R9, -0.0013887860113754868507 ;  /* 0xbab607ed02097423 */ /* 0x000fe20000000009 */
[----:B------:R-:W-:-:S04]  /*0c80*/  ISETP.NE.U32.AND P0, PT, R5, 0x1, PT ;  /* 0x000000010500780c */ /* 0x000fc80003f05070 */
[----:B------:R-:W-:Y:S02]  /*0c90*/  FSEL R11, R11, 0.041666727513074874878, P0 ;  /* 0x3d2aaabb0b0b7808 */ /* 0x000fe40000000000 */
[----:B------:R-:W-:Y:S02]  /*0ca0*/  FSEL R9, R9, -0.00019574658654164522886, !P0 ;  /* 0xb94d415309097808 */ /* 0x000fe40004000000 */
[----:B------:R-:W-:Y:S02]  /*0cb0*/  FSEL R18, -R18, -0.4999999701976776123, P0 ;  /* 0xbeffffff12127808 */ /* 0x000fe40000000100 */
[----:B------:R-:W-:Y:S01]  /*0cc0*/  FSEL R5, R16, 1, P0 ;  /* 0x3f80000010057808 */ /* 0x000fe20000000000 */
[----:B------:R-:W-:Y:S01]  /*0cd0*/  FFMA R9, R2, R9, R11 ;  /* 0x0000000902097223 */ /* 0x000fe2000000000b */
[----:B-1----:R-:W-:-:S03]  /*0ce0*/  UISETP.GE.AND UP0, UPT, UR7, 0x1, UPT ;  /* 0x000000010700788c */ /* 0x002fc6000bf06270 */
[C---:B------:R-:W-:Y:S01]  /*0cf0*/  FFMA R9, R2.reuse, R9, R18 ;  /* 0x0000000902097223 */ /* 0x040fe20000000012 */
[----:B------:R-:W-:-:S04]  /*0d00*/  FFMA R2, R2, R5, RZ ;  /* 0x0000000502027223 */ /* 0x000fc800000000ff */
[----:B------:R-:W-:-:S04]  /*0d10*/  FFMA R5, R2, R9, R5 ;  /* 0x0000000902057223 */ /* 0x000fc80000000005 */
[----:B------:R-:W-:Y:S01]  /*0d20*/  @P1 FADD R5, RZ, -R5 ;  /* 0x80000005ff051221 */ /* 0x000fe20000000000 */
[----:B------:R-:W-:Y:S06]  /*0d30*/  BRA.U !UP0, `(.L_x_8) ;  /* 0x0000001108887547 */ /* 0x000fec000b800000 */
[----:B------:R-:W1:Y:S01]  /*0d40*/  LDCU.128 UR16, c[0x0][0x3c0] ;  /* 0x00007800ff1077ac */ /* 0x000e620008000c00 */
[----:B------:R-:W-:Y:S01]  /*0d50*/  IMAD.SHL.U32 R18, R7, 0x4, RZ ;  /* 0x0000000407127824 */ /* 0x000fe200078e00ff */
[----:B------:R-:W-:Y:S01]  /*0d60*/  SHF.R.S32.HI R2, RZ, 0x1f, R7 ;  /* 0x0000001fff027819 */ /* 0x000fe20000011407 */
[----:B------:R-:W-:Y:S01]  /*0d70*/  IMAD R6, R3, UR14, R0 ;  /* 0x0000000e03067c24 */ /* 0x000fe2000f8e0200 */
[----:B------:R-:W-:Y:S02]  /*0d80*/  UMOV UR7, URZ ;  /* 0x000000ff00077c82 */ /* 0x000fe40008000000 */
[----:B------:R-:W-:Y:S02]  /*0d90*/  SHF.L.U64.HI R7, R7, 0x2, R2 ;  /* 0x0000000207077819 */ /* 0x000fe40000010202 */
[C---:B-1----:R-:W-:Y:S02]  /*0da0*/  IADD3 R16, P0, PT, R18.reuse, UR18, RZ ;  /* 0x0000001212107c10 */ /* 0x042fe4000ff1e0ff */
[----:B------:R-:W-:-:S02]  /*0db0*/  IADD3 R18, P1, PT, R18, UR16, RZ ;  /* 0x0000001012127c10 */ /* 0x000fc4000ff3e0ff */
[C---:B------:R-:W-:Y:S02]  /*0dc0*/  IADD3.X R17, PT, PT, R7.reuse, UR19, RZ, P0, !PT ;  /* 0x0000001307117c10 */ /* 0x040fe400087fe4ff */
[----:B------:R-:W-:-:S09]  /*0dd0*/  IADD3.X R19, PT, PT, R7, UR17, RZ, P1, !PT ;  /* 0x0000001107137c10 */ /* 0x000fd20008ffe4ff */
.L_x_24:
[----:B-1----:R-:W1:Y:S08]  /*0de0*/  LDC R7, c[0x0][0x404] ;  /* 0x00010100ff077b82 */ /* 0x002e700000000800 */
[----:B------:R-:W2:Y:S08]  /*0df0*/  LDC.64 R10, c[0x0][0x3b8] ;  /* 0x0000ee00ff0a7b82 */ /* 0x000eb00000000a00 */
[----:B------:R-:W3:Y:S01]  /*0e00*/  LDC.64 R2, c[0x0][0x3b0] ;  /* 0x0000ec00ff027b82 */ /* 0x000ee20000000a00 */
[----:B-1----:R-:W-:-:S04]  /*0e10*/  IMAD R7, R7, UR7, R6 ;  /* 0x0000000707077c24 */ /* 0x002fc8000f8e0206 */
[----:B--2---:R-:W-:-:S06]  /*0e20*/  IMAD.WIDE R10, R7, 0x4, R10 ;  /* 0x00000004070a7825 */ /* 0x004fcc00078e020a */
[----:B------:R-:W2:Y:S01]  /*0e30*/  LDG.E R10, desc[UR24][R10.64] ;  /* 0x000000180a0a7981 */ /* 0x000ea2000c1e1900 */
[----:B---3--:R-:W-:-:S06]  /*0e40*/  IMAD.WIDE R2, R7, 0x4, R2 ;  /* 0x0000000407027825 */ /* 0x008fcc00078e0202 */
[----:B------:R-:W3:Y:S01]  /*0e50*/  LDG.E R2, desc[UR24][R2.64] ;  /* 0x0000001802027981 */ /* 0x000ee2000c1e1900 */
[----:B------:R-:W-:Y:S01]  /*0e60*/  UMOV UR8, URZ ;  /* 0x000000ff00087c82 */ /* 0x000fe20008000000 */
[-C--:B--2---:R-:W-:Y:S01]  /*0e70*/  FMUL R7, R5, R10.reuse ;  /* 0x0000000a05077220 */ /* 0x084fe20000400000 */
[----:B------:R-:W-:-:S03]  /*0e80*/  FMUL R8, R4, R10 ;  /* 0x0000000a04087220 */ /* 0x000fc60000400000 */
[-C--:B---3--:R-:W-:Y:S01]  /*0e90*/  FFMA R7, R4, R2.reuse, -R7 ;  /* 0x0000000204077223 */ /* 0x088fe20000000807 */
[----:B------:R-:W-:-:S07]  /*0ea0*/  FFMA R8, R5, R2, R8 ;  /* 0x0000000205087223 */ /* 0x000fce0000000008 */
.L_x_23:
[----:B------:R-:W2:Y:S04]  /*0eb0*/  LDG.E R11, desc[UR24][R18.64] ;  /* 0x00000018120b7981 */ /* 0x000ea8000c1e1900 */
[----:B------:R-:W2:Y:S01]  /*0ec0*/  LDG.E R10, desc[UR24][R16.64] ;  /* 0x00000018100a7981 */ /* 0x000ea2000c1e1900 */
[----:B------:R-:W-:Y:S01]  /*0ed0*/  BSSY.RECONVERGENT B0, `(.L_x_9) ;  /* 0x000000f000007945 */ /* 0x000fe20003800200 */
[----:B--2---:R-:W-:-:S04]  /*0ee0*/  FSETP.GT.AND P2, PT, |R10|, |R11|, PT ;  /* 0x4000000b0a00720b */ /* 0x004fc80003f44200 */
[----:B-1----:R-:W-:Y:S02]  /*0ef0*/  FSEL R9, |R10|, |R11|, P2 ;  /* 0x4000000b0a097208 */ /* 0x002fe40001000200 */
[----:B------:R-:W-:Y:S02]  /*0f00*/  FSEL R2, |R11|, |R10|, P2 ;  /* 0x4000000a0b027208 */ /* 0x000fe40001000200 */
[----:B------:R-:W1:Y:S08]  /*0f10*/  MUFU.RCP R20, R9 ;  /* 0x0000000900147308 */ /* 0x000e700000001000 */
[----:B------:R-:W2:Y:S01]  /*0f20*/  FCHK P0, R2, R9 ;  /* 0x0000000902007302 */ /* 0x000ea20000000000 */
[----:B-1----:R-:W-:-:S04]  /*0f30*/  FFMA R3, -R9, R20, 1 ;  /* 0x3f80000009037423 */ /* 0x002fc80000000114 */
[----:B------:R-:W-:-:S04]  /*0f40*/  FFMA R3, R20, R3, R20 ;  /* 0x0000000314037223 */ /* 0x000fc80000000014 */
[----:B------:R-:W-:-:S04]  /*0f50*/  FFMA R20, R2, R3, RZ ;  /* 0x0000000302147223 */ /* 0x000fc800000000ff */
[----:B------:R-:W-:-:S04]  /*0f60*/  FFMA R21, -R9, R20, R2 ;  /* 0x0000001409157223 */ /* 0x000fc80000000102 */
[----:B------:R-:W-:Y:S01]  /*0f70*/  FFMA R20, R3, R21, R20 ;  /* 0x0000001503147223 */ /* 0x000fe20000000014 */
[----:B--2---:R-:W-:Y:S06]  /*0f80*/  @!P0 BRA `(.L_x_10) ;  /* 0x00000000000c8947 */ /* 0x004fec0003800000 */
[----:B------:R-:W-:-:S07]  /*0f90*/  MOV R22, 0xfb0 ;  /* 0x00000fb000167802 */ /* 0x000fce0000000f00 */
[----:B0-----:R-:W-:Y:S05]  /*0fa0*/  CALL.REL.NOINC `($__internal_1_$__cuda_sm3x_div_rn_noftz_f32_slowpath) ;  /* 0x00000010007c7944 */ /* 0x001fea0003c00000 */
[----:B------:R-:W-:-:S07]  /*0fb0*/  MOV R20, R2 ;  /* 0x0000000200147202 */ /* 0x000fce0000000f00 */
.L_x_10:
[----:B------:R-:W-:Y:S05]  /*0fc0*/  BSYNC.RECONVERGENT B0 ;  /* 0x0000000000007941 */ /* 0x000fea0003800200 */
.L_x_9:
[----:B------:R-:W1:Y:S02]  /*0fd0*/  LDCU.64 UR14, c[0x0][0x3d0] ;  /* 0x00007a00ff0e77ac */ /* 0x000e640008000a00 */
[----:B-1----:R-:W-:-:S06]  /*0fe0*/  UIMAD.WIDE.U32 UR14, UR8, 0x4, UR14 ;  /* 0x00000004080e78a5 */ /* 0x002fcc000f8e000e */
[----:B------:R-:W-:Y:S02]  /*0ff0*/  IMAD.U32 R2, RZ, RZ, UR14 ;  /* 0x0000000eff027e24 */ /* 0x000fe4000f8e00ff */
[----:B------:R-:W-:-:S05]  /*1000*/  IMAD.U32 R3, RZ, RZ, UR15 ;  /* 0x0000000fff037e24 */ /* 0x000fca000f8e00ff */
[----:B------:R1:W2:Y:S01]  /*1010*/  LDG.E R2, desc[UR24][R2.64] ;  /* 0x0000001802027981 */ /* 0x0002a2000c1e1900 */
[----:B------:R-:W-:Y:S02]  /*1020*/  IMAD.MOV.U32 R22, RZ, RZ, 0x3b33710b ;  /* 0x3b33710bff167424 */ /* 0x000fe400078e00ff */
[----:B------:R-:W-:Y:S01]  /*1030*/  FMUL R21, R20, R20 ;  /* 0x0000001414157220 */ /* 0x000fe20000400000 */
[C---:B------:R-:W-:Y:S01]  /*1040*/  ISETP.GE.AND P0, PT, R11.reuse, RZ, PT ;  /* 0x000000ff0b00720c */ /* 0x040fe20003f06270 */
[----:B------:R-:W-:Y:S01]  /*1050*/  BSSY.RECONVERGENT B0, `(.L_x_11) ;  /* 0x000005a000007945 */ /* 0x000fe20003800200 */
[----:B------:R-:W-:Y:S01]  /*1060*/  FSETP.NEU.AND P3, PT, |R11|, |R10|, PT ;  /* 0x4000000a0b00720b */ /* 0x000fe20003f6d200 */
[----:B------:R-:W-:Y:S01]  /*1070*/  FFMA R22, R21, R22, -0.015681877732276916504 ;  /* 0xbc80774815167423 */ /* 0x000fe20000000016 */
[----:B------:R-:W-:-:S03]  /*1080*/  FSETP.NEU.AND P1, PT, R9, RZ, PT ;  /* 0x000000ff0900720b */ /* 0x000fc60003f2d000 */
[----:B------:R-:W-:-:S04]  /*1090*/  FFMA R22, R21, R22, 0.042200751602649688721 ;  /* 0x3d2cdab215167423 */ /* 0x000fc80000000016 */
[----:B------:R-:W-:-:S04]  /*10a0*/  FFMA R22, R21, R22, -0.074792981147766113281 ;  /* 0xbd992d1015167423 */ /* 0x000fc80000000016 */
[----:B------:R-:W-:-:S04]  /*10b0*/  FFMA R22, R21, R22, 0.10640415549278259277 ;  /* 0x3dd9ea6c15167423 */ /* 0x000fc80000000016 */
[----:B------:R-:W-:-:S04]  /*10c0*/  FFMA R22, R21, R22, -0.14207722246646881104 ;  /* 0xbe117cb115167423 */ /* 0x000fc80000000016 */
[----:B------:R-:W-:-:S04]  /*10d0*/  FFMA R22, R21, R22, 0.19993925094604492188 ;  /* 0x3e4cbce015167423 */ /* 0x000fc80000000016 */
[----:B------:R-:W-:-:S04]  /*10e0*/  FFMA R22, R21, R22, -0.33333197236061096191 ;  /* 0xbeaaaa7d15167423 */ /* 0x000fc80000000016 */
[----:B------:R-:W-:Y:S01]  /*10f0*/  FMUL R21, R21, R22 ;  /* 0x0000001615157220 */ /* 0x000fe20000400000 */
[----:B------:R-:W-:-:S03]  /*1100*/  IMAD.MOV.U32 R22, RZ, RZ, 0x3f6ee581 ;  /* 0x3f6ee581ff167424 */ /* 0x000fc600078e00ff */
[----:B------:R-:W-:Y:S02]  /*1110*/  FFMA R21, R21, R20, R20 ;  /* 0x0000001415157223 */ /* 0x000fe40000000014 */
[C---:B-1----:R-:W-:Y:S02]  /*1120*/  FSEL R3, R22.reuse, 1.8663789033889770508, P2 ;  /* 0x3feee58116037808 */ /* 0x042fe40001000000 */
[----:B------:R-:W-:-:S05]  /*1130*/  FFMA R20, R22, 1.6832555532455444336, -R21 ;  /* 0x3fd774eb16147823 */ /* 0x000fca0000000815 */
[-C--:B------:R-:W-:Y:S02]  /*1140*/  FSEL R23, R20, R21.reuse, P2 ;  /* 0x0000001514177208 */ /* 0x080fe40001000000 */
[----:B------:R-:W-:-:S05]  /*1150*/  FSEL R20, R21, -R21, P2 ;  /* 0x8000001515147208 */ /* 0x000fca0001000000 */
[----:B------:R-:W-:Y:S01]  /*1160*/  @!P0 FFMA R23, R3, 1.6832555532455444336, R20 ;  /* 0x3fd774eb03178823 */ /* 0x000fe20000000014 */
[----:B------:R-:W-:-:S05]  /*1170*/  IMAD.MOV.U32 R3, RZ, RZ, 0x4016cbe4 ;  /* 0x4016cbe4ff037424 */ /* 0x000fca00078e00ff */
[----:B------:R-:W-:Y:S01]  /*1180*/  @!P3 FSEL R23, R3, 0.78539818525314331055, !P0 ;  /* 0x3f490fdb0317b808 */ /* 0x000fe20004000000 */
[----:B------:R-:W-:Y:S01]  /*1190*/  FADD R3, |R11|, |R10| ;  /* 0x4000000a0b037221 */ /* 0x000fe20000000200 */
[----:B------:R-:W-:-:S04]  /*11a0*/  @!P1 FSEL R23, RZ, 3.1415927410125732422, P0 ;  /* 0x40490fdbff179808 */ /* 0x000fc80000000000 */
[----:B------:R-:W-:Y:S02]  /*11b0*/  FSETP.NAN.AND P0, PT, R3, R3, PT ;  /* 0x000000030300720b */ /* 0x000fe40003f08000 */
[----:B------:R-:W-:-:S04]  /*11c0*/  LOP3.LUT R20, R23, 0x80000000, R10, 0xb8, !PT ;  /* 0x8000000017147812 */ /* 0x000fc800078eb80a */
[----:B------:R-:W-:-:S05]  /*11d0*/  FSEL R9, R3, R20, P0 ;  /* 0x0000001403097208 */ /* 0x000fca0000000000 */
[----:B--2---:R-:W-:Y:S01]  /*11e0*/  FMUL R9, R9, R2 ;  /* 0x0000000209097220 */ /* 0x004fe20000400000 */
[----:B------:R-:W-:-:S03]  /*11f0*/  FMUL R2, R10, R10 ;  /* 0x0000000a0a027220 */ /* 0x000fc60000400000 */
[C---:B------:R-:W-:Y:S01]  /*1200*/  FMUL R26, R9.reuse, 0.63661974668502807617 ;  /* 0x3f22f983091a7820 */ /* 0x040fe20000400000 */
[----:B------:R-:W-:Y:S01]  /*1210*/  FSETP.GE.AND P0, PT, |R9|, 105615, PT ;  /* 0x47ce47800900780b */ /* 0x000fe20003f06200 */
[----:B------:R-:W-:-:S04]  /*1220*/  FFMA R11, R11, R11, R2 ;  /* 0x0000000b0b0b7223 */ /* 0x000fc80000000002 */
[----:B------:R-:W1:Y:S02]  /*1230*/  F2I.NTZ R26, R26 ;  /* 0x0000001a001a7305 */ /* 0x000e640000203100 */
[-C--:B-1----:R-:W-:Y:S02]  /*1240*/  I2FP.F32.S32 R20, R26.reuse ;  /* 0x0000001a00147245 */ /* 0x082fe40000201400 */
[----:B------:R-:W-:-:S03]  /*1250*/  MOV R22, R26 ;  /* 0x0000001a00167202 */ /* 0x000fc60000000f00 */
[----:B------:R-:W-:-:S04]  /*1260*/  FFMA R3, R20, -1.5707962512969970703, R9 ;  /* 0xbfc90fda14037823 */ /* 0x000fc80000000009 */
[----:B------:R-:W-:-:S04]  /*1270*/  FFMA R3, R20, -7.5497894158615963534e-08, R3 ;  /* 0xb3a2216814037823 */ /* 0x000fc80000000003 */
[----:B------:R-:W-:-:S04]  /*1280*/  FFMA R10, R20, -5.3903029534742383927e-15, R3 ;  /* 0xa7c234c5140a7823 */ /* 0x000fc80000000003 */
[----:B------:R-:W-:Y:S01]  /*1290*/  IMAD.MOV.U32 R3, RZ, RZ, R10 ;  /* 0x000000ffff037224 */ /* 0x000fe200078e000a */
[----:B------:R-:W-:Y:S06]  /*12a0*/  @!P0 BRA `(.L_x_12) ;  /* 0x0000000000d08947 */ /* 0x000fec0003800000 */
[----:B------:R-:W-:-:S13]  /*12b0*/  FSETP.NEU.AND P1, PT, |R9|, +INF , PT ;  /* 0x7f8000000900780b */ /* 0x000fda0003f2d200 */
[----:B------:R-:W-:Y:S05]  /*12c0*/  @!P1 BRA `(.L_x_13) ;  /* 0x0000000000c09947 */ /* 0x000fea0003800000 */
[----:B------:R-:W-:Y:S01]  /*12d0*/  IMAD.SHL.U32 R25, R9, 0x100, RZ ;  /* 0x0000010009197824 */ /* 0x000fe200078e00ff */
[----:B------:R-:W-:Y:S01]  /*12e0*/  UMOV UR9, URZ ;  /* 0x000000ff00097c82 */ /* 0x000fe20008000000 */
[----:B------:R-:W-:Y:S02]  /*12f0*/  IMAD.MOV.U32 R24, RZ, RZ, RZ ;  /* 0x000000ffff187224 */ /* 0x000fe400078e00ff */
[----:B------:R-:W-:Y:S01]  /*1300*/  IMAD.MOV.U32 R23, RZ, RZ, RZ ;  /* 0x000000ffff177224 */ /* 0x000fe200078e00ff */
[----:B------:R-:W-:-:S07]  /*1310*/  LOP3.LUT R25, R25, 0x80000000, RZ, 0xfc, !PT ;  /* 0x8000000019197812 */ /* 0x000fce00078efcff */
.L_x_14:
[----:B-1----:R-:W1:Y:S02]  /*1320*/  LDC.64 R2, c[0x4][RZ] ;  /* 0x01000000ff027b82 */ /* 0x002e640000000a00 */
[----:B-1----:R-:W-:-:S05]  /*1330*/  IMAD.WIDE.U32 R20, R23, 0x4, R2 ;  /* 0x0000000417147825 */ /* 0x002fca00078e0002 */
[----:B------:R-:W2:Y:S01]  /*1340*/  LDG.E.CONSTANT R2, desc[UR24][R20.64] ;  /* 0x0000001814027981 */ /* 0x000ea2000c1e9900 */
[C---:B------:R-:W-:Y:S01]  /*1350*/  IMAD R26, R23.reuse, 0x4, R1 ;  /* 0x00000004171a7824 */ /* 0x040fe200078e0201 */
[----:B------:R-:W-:-:S04]  /*1360*/  IADD3 R23, PT, PT, R23, 0x1, RZ ;  /* 0x0000000117177810 */ /* 0x000fc80007ffe0ff */
        /* <DEDUP_REMOVED lines=9> */
[----:B------:R-:W-:-:S03]  /*1400*/  LOP3.LUT P1, RZ, R20, 0x1f, RZ, 0xc0, !PT ;  /* 0x0000001f14ff7812 */ /* 0x000fc6000782c0ff */
[----:B------:R-:W-:-:S05]  /*1410*/  VIADD R2, R2, 0xffffff80 ;  /* 0xffffff8002027836 */ /* 0x000fca0000000000 */
[----:B------:R-:W-:-:S05]  /*1420*/  SHF.R.U32.HI R2, RZ, 0x5, R2 ;  /* 0x00000005ff027819 */ /* 0x000fca0000011602 */
[----:B------:R-:W-:-:S05]  /*1430*/  IMAD R21, R2, -0x4, R1 ;  /* 0xfffffffc02157824 */ /* 0x000fca00078e0201 */
[----:B------:R-:W3:Y:S04]  /*1440*/  LDL R23, [R21+0x18] ;  /* 0x0000180015177983 */ /* 0x000ee80000100800 */
[----:B------:R-:W3:Y:S04]  /*1450*/  LDL R2, [R21+0x14] ;  /* 0x0000140015027983 */ /* 0x000ee80000100800 */
[----:B------:R-:W4:Y:S01]  /*1460*/  @P1 LDL R3, [R21+0x10] ;  /* 0x0000100015031983 */ /* 0x000f220000100800 */
[----:B------:R-:W-:Y:S01]  /*1470*/  LOP3.LUT R20, R20, 0x1f, RZ, 0xc0, !PT ;  /* 0x0000001f14147812 */ /* 0x000fe200078ec0ff */
[----:B------:R-:W-:Y:S01]  /*1480*/  UMOV UR14, 0x54442d19 ;  /* 0x54442d19000e7882 */ /* 0x000fe20000000000 */
[----:B------:R-:W-:-:S02]  /*1490*/  UMOV UR15, 0x3bf921fb ;  /* 0x3bf921fb000f7882 */ /* 0x000fc40000000000 */
[-C--:B---3--:R-:W-:Y:S02]  /*14a0*/  @P1 SHF.L.W.U32.HI R23, R2, R20.reuse, R23 ;  /* 0x0000001402171219 */ /* 0x088fe40000010e17 */
[----:B----4-:R-:W-:Y:S02]  /*14b0*/  @P1 SHF.L.W.U32.HI R2, R3, R20, R2 ;  /* 0x0000001403021219 */ /* 0x010fe40000010e02 */
[----:B------:R-:W-:Y:S02]  /*14c0*/  ISETP.GE.AND P1, PT, R9, RZ, PT ;  /* 0x000000ff0900720c */ /* 0x000fe40003f26270 */
[C-C-:B-1----:R-:W-:Y:S01]  /*14d0*/  SHF.L.W.U32.HI R26, R2.reuse, 0x2, R23.reuse ;  /* 0x00000002021a7819 */ /* 0x142fe20000010e17 */
[----:B------:R-:W-:Y:S01]  /*14e0*/  IMAD.SHL.U32 R2, R2, 0x4, RZ ;  /* 0x0000000402027824 */ /* 0x000fe200078e00ff */
[----:B------:R-:W-:Y:S02]  /*14f0*/  SHF.R.U32.HI R23, RZ, 0x1e, R23 ;  /* 0x0000001eff177819 */ /* 0x000fe40000011617 */
[----:B------:R-:W-:-:S02]  /*1500*/  SHF.R.S32.HI R3, RZ, 0x1f, R26 ;  /* 0x0000001fff037819 */ /* 0x000fc4000001141a */
[C---:B--2---:R-:W-:Y:S02]  /*1510*/  LOP3.LUT R24, R26.reuse, R9, RZ, 0x3c, !PT ;  /* 0x000000091a187212 */ /* 0x044fe400078e3cff */
[C---:B------:R-:W-:Y:S02]  /*1520*/  LOP3.LUT R2, R3.reuse, R2, RZ, 0x3c, !PT ;  /* 0x0000000203027212 */ /* 0x040fe400078e3cff */
[----:B------:R-:W-:Y:S02]  /*1530*/  LOP3.LUT R3, R3, R26, RZ, 0x3c, !PT ;  /* 0x0000001a03037212 */ /* 0x000fe400078e3cff */
[----:B------:R-:W-:Y:S02]  /*1540*/  LEA.HI R26, R26, R23, RZ, 0x1 ;  /* 0x000000171a1a7211 */ /* 0x000fe400078f08ff */
[----:B------:R-:W-:Y:S02]  /*1550*/  ISETP.GE.AND P2, PT, R24, RZ, PT ;  /* 0x000000ff1800720c */ /* 0x000fe40003f46270 */
[----:B------:R-:W1:Y:S01]  /*1560*/  I2F.F64.S64 R2, R2 ;  /* 0x0000000200027312 */ /* 0x000e620000301c00 */
[----:B------:R-:W-:-:S04]  /*1570*/  IMAD.MOV R23, RZ, RZ, -R26 ;  /* 0x000000ffff177224 */ /* 0x000fc800078e0a1a */
[----:B------:R-:W-:Y:S01]  /*1580*/  @!P1 IMAD.MOV.U32 R26, RZ, RZ, R23 ;  /* 0x000000ffff1a9224 */ /* 0x000fe200078e0017 */
[----:B-1----:R-:W-:-:S10]  /*1590*/  DMUL R20, R2, UR14 ;  /* 0x0000000e02147c28 */ /* 0x002fd40008000000 */
[----:B------:R-:W1:Y:S02]  /*15a0*/  F2F.F32.F64 R20, R20 ;  /* 0x0000001400147310 */ /* 0x000e640000301000 */
[----:B-1----:R-:W-:Y:S01]  /*15b0*/  FSEL R3, -R20, R20, !P2 ;  /* 0x0000001414037208 */ /* 0x002fe20005000100 */
[----:B------:R-:W-:Y:S06]  /*15c0*/  BRA `(.L_x_12) ;  /* 0x0000000000087947 */ /* 0x000fec0003800000 */
.L_x_13:
[----:B------:R-:W-:Y:S01]  /*15d0*/  FMUL R3, RZ, R9 ;  /* 0x00000009ff037220 */ /* 0x000fe20000400000 */
[----:B------:R-:W-:-:S07]  /*15e0*/  IMAD.MOV.U32 R26, RZ, RZ, RZ ;  /* 0x000000ffff1a7224 */ /* 0x000fce00078e00ff */
.L_x_12:
[----:B------:R-:W-:Y:S05]  /*15f0*/  BSYNC.RECONVERGENT B0 ;  /* 0x0000000000007941 */ /* 0x000fea0003800200 */
.L_x_11:
[----:B------:R-:W-:Y:S01]  /*1600*/  MOV R21, 0x37cbac00 ;  /* 0x37cbac0000157802 */ /* 0x000fe20000000f00 */
[----:B------:R-:W-:Y:S01]  /*1610*/  FMUL R2, R3, R3 ;  /* 0x0000000303027220 */ /* 0x000fe20000400000 */
[----:B------:R-:W-:Y:S01]  /*1620*/  LOP3.LUT R23, R26, 0x1, RZ, 0xc0, !PT ;  /* 0x000000011a177812 */ /* 0x000fe200078ec0ff */
[----:B------:R-:W-:Y:S01]  /*1630*/  IMAD.MOV.U32 R25, RZ, RZ, 0x3c0885e4 ;  /* 0x3c0885e4ff197424 */ /* 0x000fe200078e00ff */
[----:B------:R-:W-:Y:S01]  /*1640*/  BSSY.RECONVERGENT B0, `(.L_x_15) ;  /* 0x0000044000007945 */ /* 0x000fe20003800200 */
[----:B------:R-:W-:Y:S01]  /*1650*/  FFMA R20, R2, R21, -0.0013887860113754868507 ;  /* 0xbab607ed02147423 */ /* 0x000fe20000000015 */
[----:B------:R-:W-:Y:S01]  /*1660*/  ISETP.NE.U32.AND P1, PT, R23, 0x1, PT ;  /* 0x000000011700780c */ /* 0x000fe20003f25070 */
[----:B------:R-:W-:Y:S02]  /*1670*/  VIADD R23, R26, 0x1 ;  /* 0x000000011a177836 */ /* 0x000fe40000000000 */
[----:B------:R-:W-:Y:S01]  /*1680*/  IMAD.MOV.U32 R24, RZ, RZ, 0x3e2aaaa8 ;  /* 0x3e2aaaa8ff187424 */ /* 0x000fe200078e00ff */
        /* <DEDUP_REMOVED lines=13> */
[----:B------:R-:W-:Y:S02]  /*1760*/  IMAD.SHL.U32 R10, R9, 0x100, RZ ;  /* 0x00000100090a7824 */ /* 0x000fe400078e00ff */
[----:B------:R-:W-:Y:S02]  /*1770*/  HFMA2 R24, -RZ, RZ, 0, 0 ;  /* 0x00000000ff187431 */ /* 0x000fe400000001ff */
[----:B------:R-:W-:Y:S01]  /*1780*/  IMAD.MOV.U32 R22, RZ, RZ, RZ ;  /* 0x000000ffff167224 */ /* 0x000fe200078e00ff */
[----:B------:R-:W-:Y:S01]  /*1790*/  UMOV UR9, URZ ;  /* 0x000000ff00097c82 */ /* 0x000fe20008000000 */
[----:B------:R-:W-:-:S07]  /*17a0*/  LOP3.LUT R10, R10, 0x80000000, RZ, 0xfc, !PT ;  /* 0x800000000a0a7812 */ /* 0x000fce00078efcff */
.L_x_18:
[----:B-1----:R-:W1:Y:S02]  /*17b0*/  LDC.64 R2, c[0x4][RZ] ;  /* 0x01000000ff027b82 */ /* 0x002e640000000a00 */
[----:B-1----:R-:W-:-:S06]  /*17c0*/  IMAD.WIDE.U32 R2, R24, 0x4, R2 ;  /* 0x0000000418027825 */ /* 0x002fcc00078e0002 */
[----:B------:R-:W2:Y:S01]  /*17d0*/  LDG.E.CONSTANT R3, desc[UR24][R2.64] ;  /* 0x0000001802037981 */ /* 0x000ea2000c1e9900 */
        /* <DEDUP_REMOVED lines=8> */
[----:B-1----:R-:W-:Y:S01]  /*1860*/  SHF.R.U32.HI R20, RZ, 0x17, R9 ;  /* 0x00000017ff147819 */ /* 0x002fe20000011609 */
        /* <DEDUP_REMOVED lines=14> */
[----:B---3--:R-:W-:Y:S02]  /*1950*/  @P0 SHF.L.W.U32.HI R3, R2, R20, R3 ;  /* 0x0000001402030219 */ /* 0x008fe40000010e03 */
[--C-:B------:R-:W-:Y:S02]  /*1960*/  SHF.R.U32.HI R25, RZ, 0x1e, R10.reuse ;  /* 0x0000001eff197819 */ /* 0x100fe4000001160a */
[C---:B------:R-:W-:Y:S01]  /*1970*/  SHF.L.W.U32.HI R24, R3.reuse, 0x2, R10 ;  /* 0x0000000203187819 */ /* 0x040fe20000010e0a */
[----:B------:R-:W-:-:S03]  /*1980*/  IMAD.SHL.U32 R3, R3, 0x4, RZ ;  /* 0x0000000403037824 */ /* 0x000fc600078e00ff */
[----:B------:R-:W-:Y:S02]  /*1990*/  SHF.R.S32.HI R20, RZ, 0x1f, R24 ;  /* 0x0000001fff147819 */ /* 0x000fe40000011418 */
[----:B------:R-:W-:Y:S02]  /*19a0*/  LOP3.LUT R9, R24, R9, RZ, 0x3c, !PT ;  /* 0x0000000918097212 */ /* 0x000fe400078e3cff */
[C---:B------:R-:W-:Y:S02]  /*19b0*/  LOP3.LUT R2, R20.reuse, R3, RZ, 0x3c, !PT ;  /* 0x0000000314027212 */ /* 0x040fe400078e3cff */
[----:B------:R-:W-:Y:S02]  /*19c0*/  LOP3.LUT R3, R20, R24, RZ, 0x3c, !PT ;  /* 0x0000001814037212 */ /* 0x000fe400078e3cff */
[----:B-1----:R-:W-:Y:S02]  /*19d0*/  LEA.HI R22, R24, R25, RZ, 0x1 ;  /* 0x0000001918167211 */ /* 0x002fe400078f08ff */
[----:B------:R-:W-:-:S02]  /*19e0*/  ISETP.GE.AND P0, PT, R9, RZ, PT ;  /* 0x000000ff0900720c */ /* 0x000fc40003f06270 */
[----:B------:R-:W1:Y:S01]  /*19f0*/  I2F.F64.S64 R2, R2 ;  /* 0x0000000200027312 */ /* 0x000e620000301c00 */
[----:B------:R-:W-:-:S05]  /*1a00*/  IMAD.MOV R9, RZ, RZ, -R22 ;  /* 0x000000ffff097224 */ /* 0x000fca00078e0a16 */
[----:B------:R-:W-:Y:S01]  /*1a10*/  @!P1 MOV R22, R9 ;  /* 0x0000000900169202 */ /* 0x000fe20000000f00 */
[----:B-1----:R-:W-:-:S10]  /*1a20*/  DMUL R20, R2, UR14 ;  /* 0x0000000e02147c28 */ /* 0x002fd40008000000 */
[----:B------:R-:W1:Y:S02]  /*1a30*/  F2F.F32.F64 R20, R20 ;  /* 0x0000001400147310 */ /* 0x000e640000301000 */
[----:B-1----:R-:W-:Y:S01]  /*1a40*/  FSEL R10, -R20, R20, !P0 ;  /* 0x00000014140a7208 */ /* 0x002fe20004000100 */
[----:B------:R-:W-:Y:S06]  /*1a50*/  BRA `(.L_x_16) ;  /* 0x0000000000087947 */ /* 0x000fec0003800000 */
.L_x_17:
[----:B------:R-:W-:Y:S01]  /*1a60*/  FMUL R10, RZ, R9 ;  /* 0x00000009ff0a7220 */ /* 0x000fe20000400000 */
[----:B------:R-:W-:-:S07]  /*1a70*/  IMAD.MOV.U32 R22, RZ, RZ, RZ ;  /* 0x000000ffff167224 */ /* 0x000fce00078e00ff */
.L_x_16:
[----:B------:R-:W-:Y:S05]  /*1a80*/  BSYNC.RECONVERGENT B0 ;  /* 0x0000000000007941 */ /* 0x000fea0003800200 */
.L_x_15:
[----:B------:R-:W-:Y:S01]  /*1a90*/  VIADD R3, R11, 0xf3000000 ;  /* 0xf30000000b037836 */ /* 0x000fe20000000000 */
[----:B------:R1:W2:Y:S01]  /*1aa0*/  MUFU.RSQ R2, R11 ;  /* 0x0000000b00027308 */ /* 0x0002a20000001400 */
[----:B------:R-:W-:Y:S03]  /*1ab0*/  BSSY.RECONVERGENT B0, `(.L_x_19) ;  /* 0x000000c000007945 */ /* 0x000fe60003800200 */
[----:B------:R-:W-:-:S13]  /*1ac0*/  ISETP.GT.U32.AND P0, PT, R3, 0x727fffff, PT ;  /* 0x727fffff0300780c */ /* 0x000fda0003f04070 */
[----:B-12---:R-:W-:Y:S05]  /*1ad0*/  @!P0 BRA `(.L_x_20) ;  /* 0x0000000000148947 */ /* 0x006fea0003800000 */
[----:B------:R-:W-:Y:S01]  /*1ae0*/  BSSY.RECONVERGENT B1, `(.L_x_21) ;  /* 0x0000003000017945 */ /* 0x000fe20003800200 */
[----:B------:R-:W-:-:S07]  /*1af0*/  MOV R24, 0x1b10 ;  /* 0x00001b1000187802 */ /* 0x000fce0000000f00 */
[----:B0-----:R-:W-:Y:S05]  /*1b00*/  CALL.REL.NOINC `($__internal_0_$__cuda_sm20_sqrt_rn_f32_slowpath) ;  /* 0x0000000400487944 */ /* 0x001fea0003c00000 */
[----:B------:R-:W-:Y:S05]  /*1b10*/  BSYNC.RECONVERGENT B1 ;  /* 0x0000000000017941 */ /* 0x000fea0003800200 */
.L_x_21:
[----:B------:R-:W-:Y:S05]  /*1b20*/  BRA `(.L_x_22) ;  /* 0x0000000000107947 */ /* 0x000fea0003800000 */
.L_x_20:
[----:B------:R-:W-:Y:S01]  /*1b30*/  FMUL.FTZ R26, R11, R2 ;  /* 0x000000020b1a7220 */ /* 0x000fe20000410000 */
[----:B------:R-:W-:-:S03]  /*1b40*/  FMUL.FTZ R2, R2, 0.5 ;  /* 0x3f00000002027820 */ /* 0x000fc60000410000 */
[----:B------:R-:W-:-:S04]  /*1b50*/  FFMA R11, -R26, R26, R11 ;  /* 0x0000001a1a0b7223 */ /* 0x000fc8000000010b */
[----:B------:R-:W-:-:S07]  /*1b60*/  FFMA R26, R11, R2, R26 ;  /* 0x000000020b1a7223 */ /* 0x000fce000000001a */
.L_x_22:
[----:B------:R-:W-:Y:S05]  /*1b70*/  BSYNC.RECONVERGENT B0 ;  /* 0x0000000000007941 */ /* 0x000fea0003800200 */
.L_x_19:
[----:B------:R-:W1:Y:S01]  /*1b80*/  LDCU UR18, c[0x0][0x400] ;  /* 0x00008000ff1277ac */ /* 0x000e620008000800 */
[----:B------:R-:W1:Y:S01]  /*1b90*/  LDCU.64 UR26, c[0x0][0x3f8] ;  /* 0x00007f00ff1a77ac */ /* 0x000e620008000a00 */
[----:B------:R-:W2:Y:S01]  /*1ba0*/  LDCU UR14, c[0x0][0x3f4] ;  /* 0x00007e80ff0e77ac */ /* 0x000ea20008000800 */
[----:B------:R-:W3:Y:S01]  /*1bb0*/  LDCU.128 UR20, c[0x0][0x390] ;  /* 0x00007200ff1477ac */ /* 0x000ee20008000c00 */
[----:B------:R-:W-:Y:S01]  /*1bc0*/  IMAD.U32 R24, RZ, RZ, UR12 ;  /* 0x0000000cff187e24 */ /* 0x000fe2000f8e00ff */
[----:B------:R-:W4:Y:S01]  /*1bd0*/  LDG.E R9, desc[UR24][R12.64] ;  /* 0x000000180c097981 */ /* 0x000f22000c1e1900 */
[----:B-1----:R-:W-:-:S04]  /*1be0*/  UIMAD UR9, UR27, UR18, URZ ;  /* 0x000000121b0972a4 */ /* 0x002fc8000f8e02ff */
[----:B------:R-:W-:-:S04]  /*1bf0*/  UIMAD UR9, UR9, UR4, UR6 ;  /* 0x00000004090972a4 */ /* 0x000fc8000f8e0206 */
[----:B------:R-:W-:-:S04]  /*1c00*/  UIMAD UR9, UR8, UR27, UR9 ;  /* 0x0000001b080972a4 */ /* 0x000fc8000f8e0209 */
[----:B------:R-:W-:-:S04]  /*1c10*/  UIMAD UR9, UR9, UR26, UR7 ;  /* 0x0000001a090972a4 */ /* 0x000fc8000f8e0207 */
[----:B--2---:R-:W-:-:S04]  /*1c20*/  UIMAD UR9, UR9, UR14, UR5 ;  /* 0x0000000e090972a4 */ /* 0x004fc8000f8e0205 */
[----:B---3--:R-:W-:Y:S02]  /*1c30*/  UIMAD.WIDE UR16, UR9, 0x4, UR22 ;  /* 0x00000004091078a5 */ /* 0x008fe4000f8e0216 */
[----:B------:R-:W-:-:S04]  /*1c40*/  UIMAD.WIDE UR14, UR9, 0x4, UR20 ;  /* 0x00000004090e78a5 */ /* 0x000fc8000f8e0214 */
[----:B------:R-:W-:Y:S02]  /*1c50*/  IMAD.U32 R20, RZ, RZ, UR16 ;  /* 0x00000010ff147e24 */ /* 0x000fe4000f8e00ff */
[----:B------:R-:W-:Y:S01]  /*1c60*/  IMAD.U32 R21, RZ, RZ, UR17 ;  /* 0x00000011ff157e24 */ /* 0x000fe2000f8e00ff */
[----:B------:R-:W-:Y:S01]  /*1c70*/  MOV R3, UR15 ;  /* 0x0000000f00037c02 */ /* 0x000fe20008000f00 */
[----:B------:R-:W-:-:S03]  /*1c80*/  IMAD.U32 R2, RZ, RZ, UR14 ;  /* 0x0000000eff027e24 */ /* 0x000fc6000f8e00ff */
[----:B------:R-:W2:Y:S01]  /*1c90*/  LDG.E R20, desc[UR24][R20.64] ;  /* 0x0000001814147981 */ /* 0x000ea2000c1e1900 */
[----:B------:R-:W-:-:S03]  /*1ca0*/  IMAD.U32 R25, RZ, RZ, UR13 ;  /* 0x0000000dff197e24 */ /* 0x000fc6000f8e00ff */
[----:B------:R1:W3:Y:S04]  /*1cb0*/  LDG.E R2, desc[UR24][R2.64] ;  /* 0x0000001802027981 */ /* 0x0002e8000c1e1900 */
[----:B------:R-:W4:Y:S01]  /*1cc0*/  LDG.E R24, desc[UR24][R24.64] ;  /* 0x0000001818187981 */ /* 0x000f22000c1e1900 */
[----:B------:R-:W-:Y:S01]  /*1cd0*/  LOP3.LUT R27, R22, 0x1, RZ, 0xc0, !PT ;  /* 0x00000001161b7812 */ /* 0x000fe200078ec0ff */
[----:B------:R-:W-:Y:S02]  /*1ce0*/  IMAD.MOV.U32 R28, RZ, RZ, 0x37cbac00 ;  /* 0x37cbac00ff1c7424 */ /* 0x000fe400078e00ff */
[----:B------:R-:W-:Y:S01]  /*1cf0*/  FMUL R11, R10, R10 ;  /* 0x0000000a0a0b7220 */ /* 0x000fe20000400000 */
[----:B------:R-:W-:Y:S01]  /*1d00*/  ISETP.NE.U32.AND P0, PT, R27, 0x1, PT ;  /* 0x000000011b00780c */ /* 0x000fe20003f05070 */
[----:B------:R-:W-:-:S02]  /*1d10*/  IMAD.MOV.U32 R27, RZ, RZ, 0x3c0885e4 ;  /* 0x3c0885e4ff1b7424 */ /* 0x000fc400078e00ff */
[----:B------:R-:W-:Y:S01]  /*1d20*/  FFMA R28, R11, R28, -0.0013887860113754868507 ;  /* 0xbab607ed0b1c7423 */ /* 0x000fe2000000001c */
[----:B------:R-:W-:Y:S01]  /*1d30*/  LOP3.LUT P1, RZ, R22, 0x2, RZ, 0xc0, !PT ;  /* 0x0000000216ff7812 */ /* 0x000fe2000782c0ff */
[----:B-1----:R-:W-:Y:S01]  /*1d40*/  IMAD.MOV.U32 R3, RZ, RZ, 0x3e2aaaa8 ;  /* 0x3e2aaaa8ff037424 */ /* 0x002fe200078e00ff */
[----:B------:R-:W-:Y:S02]  /*1d50*/  FSEL R22, R27, 0.041666727513074874878, P0 ;  /* 0x3d2aaabb1b167808 */ /* 0x000fe40000000000 */
[----:B------:R-:W-:Y:S02]  /*1d60*/  FSEL R28, R28, -0.00019574658654164522886, !P0 ;  /* 0xb94d41531c1c7808 */ /* 0x000fe40004000000 */
[----:B------:R-:W-:Y:S02]  /*1d70*/  FSEL R3, -R3, -0.4999999701976776123, P0 ;  /* 0xbeffffff03037808 */ /* 0x000fe40000000100 */
[----:B------:R-:W-:Y:S01]  /*1d80*/  FSEL R10, R10, 1, P0 ;  /* 0x3f8000000a0a7808 */ /* 0x000fe20000000000 */
[----:B------:R-:W-:-:S04]  /*1d90*/  FFMA R22, R11, R28, R22 ;  /* 0x0000001c0b167223 */ /* 0x000fc80000000016 */
[C---:B------:R-:W-:Y:S01]  /*1da0*/  FFMA R3, R11.reuse, R22, R3 ;  /* 0x000000160b037223 */ /* 0x040fe20000000003 */
[----:B------:R-:W-:-:S04]  /*1db0*/  FFMA R11, R11, R10, RZ ;  /* 0x0000000a0b0b7223 */ /* 0x000fc800000000ff */
[----:B------:R-:W-:-:S04]  /*1dc0*/  FFMA R3, R11, R3, R10 ;  /* 0x000000030b037223 */ /* 0x000fc8000000000a */
[----:B------:R-:W-:-:S04]  /*1dd0*/  @P1 FADD R3, RZ, -R3 ;  /* 0x80000003ff031221 */ /* 0x000fc80000000000 */
[-C--:B------:R-:W-:Y:S01]  /*1de0*/  FMUL R3, R3, R26.reuse ;  /* 0x0000001a03037220 */ /* 0x080fe20000400000 */
[----:B------:R-:W-:-:S03]  /*1df0*/  FMUL R23, R23, R26 ;  /* 0x0000001a17177220 */ /* 0x000fc60000400000 */
[-C--:B------:R-:W-:Y:S01]  /*1e00*/  FMUL R11, R7, R3.reuse ;  /* 0x00000003070b7220 */ /* 0x080fe20000400000 */
[----:B------:R-:W-:-:S03]  /*1e10*/  FMUL R10, R8, R3 ;  /* 0x00000003080a7220 */ /* 0x000fc60000400000 */
[-C--:B------:R-:W-:Y:S01]  /*1e20*/  FFMA R3, R8, R23.reuse, R11 ;  /* 0x0000001708037223 */ /* 0x080fe2000000000b */
[----:B------:R-:W-:Y:S01]  /*1e30*/  FFMA R23, R7, R23, -R10 ;  /* 0x0000001707177223 */ /* 0x000fe2000000080a */
[----:B------:R-:W-:Y:S02]  /*1e40*/  IMAD.U32 R11, RZ, RZ, UR13 ;  /* 0x0000000dff0b7e24 */ /* 0x000fe4000f8e00ff */
[----:B--2---:R-:W-:-:S04]  /*1e50*/  FMUL R10, R3, R20 ;  /* 0x00000014030a7220 */ /* 0x004fc80000400000 */
[----:B---3--:R-:W-:-:S04]  /*1e60*/  FFMA R10, R23, R2, R10 ;  /* 0x00000002170a7223 */ /* 0x008fc8000000000a */
[----:B----4-:R-:W-:Y:S01]  /*1e70*/  FFMA R9, R10, R24, R9 ;  /* 0x000000180a097223 */ /* 0x010fe20000000009 */
[----:B------:R-:W-:-:S04]  /*1e80*/  MOV R10, UR12 ;  /* 0x0000000c000a7c02 */ /* 0x000fc80008000f00 */
[----:B------:R1:W-:Y:S04]  /*1e90*/  STG.E desc[UR24][R12.64], R9 ;  /* 0x000000090c007986 */ /* 0x0003e8000c101918 */
[----:B------:R-:W2:Y:S04]  /*1ea0*/  LDG.E R11, desc[UR24][R10.64] ;  /* 0x000000180a0b7981 */ /* 0x000ea8000c1e1900 */
[----:B------:R-:W2:Y:S01]  /*1eb0*/  LDG.E R21, desc[UR24][R14.64] ;  /* 0x000000180e157981 */ /* 0x000ea2000c1e1900 */
[----:B------:R-:W-:-:S04]  /*1ec0*/  FMUL R2, R3, R2 ;  /* 0x0000000203027220 */ /* 0x000fc80000400000 */
[----:B------:R-:W-:Y:S01]  /*1ed0*/  FFMA R2, R23, R20, -R2 ;  /* 0x0000001417027223 */ /* 0x000fe20000000802 */
[----:B------:R-:W-:-:S04]  /*1ee0*/  UIADD3 UR8, UPT, UPT, UR8, 0x1, URZ ;  /* 0x0000000108087890 */ /* 0x000fc8000fffe0ff */
[----:B------:R-:W-:Y:S01]  /*1ef0*/  UISETP.NE.AND UP0, UPT, UR8, UR18, UPT ;  /* 0x000000120800728c */ /* 0x000fe2000bf05270 */
[----:B--2---:R-:W-:-:S05]  /*1f00*/  FFMA R21, R2, R11, R21 ;  /* 0x0000000b02157223 */ /* 0x004fca0000000015 */
[----:B------:R1:W-:Y:S03]  /*1f10*/  STG.E desc[UR24][R14.64], R21 ;  /* 0x000000150e007986 */ /* 0x0003e6000c101918 */
[----:B------:R-:W-:Y:S05]  /*1f20*/  BRA.U UP0, `(.L_x_23) ;  /* 0xffffffed00e07547 */ /* 0x000fea000b83ffff */
[----:B------:R-:W-:-:S04]  /*1f30*/  UIADD3 UR7, UPT, UPT, UR7, 0x1, URZ ;  /* 0x0000000107077890 */ /* 0x000fc8000fffe0ff */
[----:B------:R-:W-:-:S09]  /*1f40*/  UISETP.NE.AND UP0, UPT, UR7, UR26, UPT ;  /* 0x0000001a0700728c */ /* 0x000fd2000bf05270 */
[----:B------:R-:W-:Y:S05]  /*1f50*/  BRA.U UP0, `(.L_x_24) ;  /* 0xffffffed00a07547 */ /* 0x000fea000b83ffff */
.L_x_8:
[----:B------:R-:W2:Y:S01]  /*1f60*/  LDCU UR7, c[0x0][0x3fc] ;  /* 0x00007f80ff0777ac */ /* 0x000ea20008000800 */
[----:B------:R-:W-:-:S04]  /*1f70*/  UIADD3 UR6, UPT, UPT, UR6, 0x1, URZ ;  /* 0x0000000106067890 */ /* 0x000fc8000fffe0ff */
[----:B--2---:R-:W-:-:S09]  /*1f80*/  UISETP.NE.AND UP0, UPT, UR6, UR7, UPT ;  /* 0x000000070600728c */ /* 0x004fd2000bf05270 */
[----:B------:R-:W-:Y:S05]  /*1f90*/  BRA.U UP0, `(.L_x_25) ;  /* 0xffffffe100947547 */ /* 0x000fea000b83ffff */
        /* <DEDUP_REMOVED lines=8> */
[----:B------:R-:W-:Y:S05]  /*2020*/  EXIT ;  /* 0x000000000000794d */ /* 0x000fea0003800000 */
        .weak           $__internal_0_$__cuda_sm20_sqrt_rn_f32_slowpath
        .type           $__internal_0_$__cuda_sm20_sqrt_rn_f32_slowpath,@function
        .size           $__internal_0_$__cuda_sm20_sqrt_rn_f32_slowpath,($__internal_1_$__cuda_sm3x_div_rn_noftz_f32_slowpath - $__internal_0_$__cuda_sm20_sqrt_rn_f32_slowpath)
$__internal_0_$__cuda_sm20_sqrt_rn_f32_slowpath:
[----:B------:R-:W-:-:S13]  /*2030*/  LOP3.LUT P0, RZ, R11, 0x7fffffff, RZ, 0xc0, !PT ;  /* 0x7fffffff0bff7812 */ /* 0x000fda000780c0ff */
[----:B------:R-:W-:Y:S01]  /*2040*/  @!P0 IMAD.MOV.U32 R2, RZ, RZ, R11 ;  /* 0x000000ffff028224 */ /* 0x000fe200078e000b */
[----:B------:R-:W-:Y:S06]  /*2050*/  @!P0 BRA `(.L_x_28) ;  /* 0x0000000000408947 */ /* 0x000fec0003800000 */
[----:B------:R-:W-:-:S13]  /*2060*/  FSETP.GEU.FTZ.AND P0, PT, R11, RZ, PT ;  /* 0x000000ff0b00720b */ /* 0x000fda0003f1e000 */
[----:B------:R-:W-:Y:S01]  /*2070*/  @!P0 IMAD.MOV.U32 R2, RZ, RZ, 0x7fffffff ;  /* 0x7fffffffff028424 */ /* 0x000fe200078e00ff */
[----:B------:R-:W-:Y:S06]  /*2080*/  @!P0 BRA `(.L_x_28) ;  /* 0x0000000000348947 */ /* 0x000fec0003800000 */
[----:B------:R-:W-:-:S13]  /*2090*/  FSETP.GTU.FTZ.AND P0, PT, |R11|, +INF , PT ;  /* 0x7f8000000b00780b */ /* 0x000fda0003f1c200 */
[----:B------:R-:W-:Y:S01]  /*20a0*/  @P0 FADD.FTZ R2, R11, 1 ;  /* 0x3f8000000b020421 */ /* 0x000fe20000010000 */
[----:B------:R-:W-:Y:S06]  /*20b0*/  @P0 BRA `(.L_x_28) ;  /* 0x0000000000280947 */ /* 0x000fec0003800000 */
[----:B------:R-:W-:-:S13]  /*20c0*/  FSETP.NEU.FTZ.AND P0, PT, |R11|, +INF , PT ;  /* 0x7f8000000b00780b */ /* 0x000fda0003f1d200 */
[----:B------:R-:W-:-:S04]  /*20d0*/  @P0 FFMA R3, R11, 1.84467440737095516160e+19, RZ ;  /* 0x5f8000000b030823 */ /* 0x000fc800000000ff */
[----:B------:R-:W0:Y:S02]  /*20e0*/  @P0 MUFU.RSQ R2, R3 ;  /* 0x0000000300020308 */ /* 0x000e240000001400 */
[----:B0-----:R-:W-:Y:S01]  /*20f0*/  @P0 FMUL.FTZ R20, R3, R2 ;  /* 0x0000000203140220 */ /* 0x001fe20000410000 */
[----:B------:R-:W-:Y:S01]  /*2100*/  @P0 FMUL.FTZ R21, R2, 0.5 ;  /* 0x3f00000002150820 */ /* 0x000fe20000410000 */
[----:B------:R-:W-:Y:S02]  /*2110*/  @!P0 IMAD.MOV.U32 R2, RZ, RZ, R11 ;  /* 0x000000ffff028224 */ /* 0x000fe400078e000b */
[----:B------:R-:W-:-:S04]  /*2120*/  @P0 FADD.FTZ R9, -R20, -RZ ;  /* 0x800000ff14090221 */ /* 0x000fc80000010100 */
[----:B------:R-:W-:-:S04]  /*2130*/  @P0 FFMA R9, R20, R9, R3 ;  /* 0x0000000914090223 */ /* 0x000fc80000000003 */
[----:B------:R-:W-:-:S04]  /*2140*/  @P0 FFMA R9, R9, R21, R20 ;  /* 0x0000001509090223 */ /* 0x000fc80000000014 */
[----:B------:R-:W-:-:S07]  /*2150*/  @P0 FMUL.FTZ R2, R9, 2.3283064365386962891e-10 ;  /* 0x2f80000009020820 */ /* 0x000fce0000410000 */
.L_x_28:
[----:B------:R-:W-:Y:S01]  /*2160*/  IMAD.MOV.U32 R26, RZ, RZ, R2 ;  /* 0x000000ffff1a7224 */ /* 0x000fe200078e0002 */
[----:B------:R-:W-:Y:S01]  /*2170*/  MOV R2, R24 ;  /* 0x0000001800027202 */ /* 0x000fe20000000f00 */
[----:B------:R-:W-:-:S04]  /*2180*/  IMAD.MOV.U32 R3, RZ, RZ, 0x0 ;  /* 0x00000000ff037424 */ /* 0x000fc800078e00ff */
[----:B------:R-:W-:Y:S05]  /*2190*/  RET.REL.NODEC R2 `(_Z37forw_mod_fully3D_cudaKernel_TRANSP_v1PfS_S_S_S_S_S_S_S_S_S_S_S_S_iiiiii) ;  /* 0xffffffdc02987950 */ /* 0x000fea0003c3ffff */
        .weak           $__internal_1_$__cuda_sm3x_div_rn_noftz_f32_slowpath
        .type           $__internal_1_$__cuda_sm3x_div_rn_noftz_f32_slowpath,@function
        .size           $__internal_1_$__cuda_sm3x_div_rn_noftz_f32_slowpath,(.L_x_42 - $__internal_1_$__cuda_sm3x_div_rn_noftz_f32_slowpath)
$__internal_1_$__cuda_sm3x_div_rn_noftz_f32_slowpath:
[--C-:B------:R-:W-:Y:S01]  /*21a0*/  SHF.R.U32.HI R21, RZ, 0x17, R9.reuse ;  /* 0x00000017ff157819 */ /* 0x100fe20000011609 */
[----:B------:R-:W-:Y:S01]  /*21b0*/  BSSY.RECONVERGENT B1, `(.L_x_29) ;  /* 0x0000065000017945 */ /* 0x000fe20003800200 */
[--C-:B------:R-:W-:Y:S01]  /*21c0*/  SHF.R.U32.HI R23, RZ, 0x17, R2.reuse ;  /* 0x00000017ff177819 */ /* 0x100fe20000011602 */
[----:B------:R-:W-:Y:S01]  /*21d0*/  IMAD.MOV.U32 R24, RZ, RZ, R2 ;  /* 0x000000ffff187224 */ /* 0x000fe200078e0002 */
[----:B------:R-:W-:Y:S01]  /*21e0*/  LOP3.LUT R21, R21, 0xff, RZ, 0xc0, !PT ;  /* 0x000000ff15157812 */ /* 0x000fe200078ec0ff */
[----:B------:R-:W-:Y:S01]  /*21f0*/  IMAD.MOV.U32 R25, RZ, RZ, R9 ;  /* 0x000000ffff197224 */ /* 0x000fe200078e0009 */
[----:B------:R-:W-:-:S03]  /*2200*/  LOP3.LUT R23, R23, 0xff, RZ, 0xc0, !PT ;  /* 0x000000ff17177812 */ /* 0x000fc600078ec0ff */
[----:B------:R-:W-:Y:S02]  /*2210*/  VIADD R27, R21, 0xffffffff ;  /* 0xffffffff151b7836 */ /* 0x000fe40000000000 */
[----:B------:R-:W-:-:S03]  /*2220*/  VIADD R26, R23, 0xffffffff ;  /* 0xffffffff171a7836 */ /* 0x000fc60000000000 */
[----:B------:R-:W-:-:S04]  /*2230*/  ISETP.GT.U32.AND P0, PT, R27, 0xfd, PT ;  /* 0x000000fd1b00780c */ /* 0x000fc80003f04070 */
[----:B------:R-:W-:-:S13]  /*2240*/  ISETP.GT.U32.OR P0, PT, R26, 0xfd, P0 ;  /* 0x000000fd1a00780c */ /* 0x000fda0000704470 */
[----:B------:R-:W-:Y:S01]  /*2250*/  @!P0 MOV R20, RZ ;  /* 0x000000ff00148202 */ /* 0x000fe20000000f00 */
[----:B------:R-:W-:Y:S06]  /*2260*/  @!P0 BRA `(.L_x_30) ;  /* 0x0000000000608947 */ /* 0x000fec0003800000 */
[----:B------:R-:W-:Y:S01]  /*2270*/  FSETP.GTU.FTZ.AND P1, PT, |R9|, +INF , PT ;  /* 0x7f8000000900780b */ /* 0x000fe20003f3c200 */
[----:B------:R-:W-:Y:S01]  /*2280*/  IMAD.MOV.U32 R3, RZ, RZ, R9 ;  /* 0x000000ffff037224 */ /* 0x000fe200078e0009 */
[----:B------:R-:W-:-:S04]  /*2290*/  FSETP.GTU.FTZ.AND P0, PT, |R2|, +INF , PT ;  /* 0x7f8000000200780b */ /* 0x000fc80003f1c200 */
[----:B------:R-:W-:-:S13]  /*22a0*/  PLOP3.LUT P0, PT, P0, P1, PT, 0xf8, 0x8f ;  /* 0x00000000008f781c */ /* 0x000fda0000703f70 */
[----:B------:R-:W-:Y:S05]  /*22b0*/  @P0 BRA `(.L_x_31) ;  /* 0x00000004004c0947 */ /* 0x000fea0003800000 */
[----:B------:R-:W-:-:S13]  /*22c0*/  LOP3.LUT P0, RZ, R25, 0x7fffffff, R24, 0xc8, !PT ;  /* 0x7fffffff19ff7812 */ /* 0x000fda000780c818 */
[----:B------:R-:W-:Y:S05]  /*22d0*/  @!P0 BRA `(.L_x_32) ;  /* 0x00000004003c8947 */ /* 0x000fea0003800000 */
[C---:B------:R-:W-:Y:S02]  /*22e0*/  FSETP.NEU.FTZ.AND P3, PT, |R2|.reuse, +INF , PT ;  /* 0x7f8000000200780b */ /* 0x040fe40003f7d200 */
[----:B------:R-:W-:Y:S02]  /*22f0*/  FSETP.NEU.FTZ.AND P1, PT, |R3|, +INF , PT ;  /* 0x7f8000000300780b */ /* 0x000fe40003f3d200 */
[----:B------:R-:W-:-:S11]  /*2300*/  FSETP.NEU.FTZ.AND P0, PT, |R2|, +INF , PT ;  /* 0x7f8000000200780b */ /* 0x000fd60003f1d200 */
[----:B------:R-:W-:Y:S05]  /*2310*/  @!P1 BRA !P3, `(.L_x_32) ;  /* 0x00000004002c9947 */ /* 0x000fea0005800000 */
[----:B------:R-:W-:-:S04]  /*2320*/  LOP3.LUT P3, RZ, R24, 0x7fffffff, RZ, 0xc0, !PT ;  /* 0x7fffffff18ff7812 */ /* 0x000fc8000786c0ff */
[----:B------:R-:W-:-:S13]  /*2330*/  PLOP3.LUT P1, PT, P1, P3, PT, 0x2f, 0xf2 ;  /* 0x0000000000f2781c */ /* 0x000fda0000f26577 */
[----:B------:R-:W-:Y:S05]  /*2340*/  @P1 BRA `(.L_x_33) ;  /* 0x0000000400181947 */ /* 0x000fea0003800000 */
[----:B------:R-:W-:-:S04]  /*2350*/  LOP3.LUT P1, RZ, R25, 0x7fffffff, RZ, 0xc0, !PT ;  /* 0x7fffffff19ff7812 */ /* 0x000fc8000782c0ff */
[----:B------:R-:W-:-:S13]  /*2360*/  PLOP3.LUT P0, PT, P0, P1, PT, 0x2f, 0xf2 ;  /* 0x0000000000f2781c */ /* 0x000fda0000702577 */
[----:B------:R-:W-:Y:S05]  /*2370*/  @P0 BRA `(.L_x_34) ;  /* 0x0000000400000947 */ /* 0x000fea0003800000 */
[----:B------:R-:W-:Y:S02]  /*2380*/  ISETP.GE.AND P0, PT, R26, RZ, PT ;  /* 0x000000ff1a00720c */ /* 0x000fe40003f06270 */
[----:B------:R-:W-:-:S11]  /*2390*/  ISETP.GE.AND P1, PT, R27, RZ, PT ;  /* 0x000000ff1b00720c */ /* 0x000fd60003f26270 */
[----:B------:R-:W-:Y:S02]  /*23a0*/  @P0 IMAD.MOV.U32 R20, RZ, RZ, RZ ;  /* 0x000000ffff140224 */ /* 0x000fe400078e00ff */
[----:B------:R-:W-:Y:S01]  /*23b0*/  @!P0 FFMA R24, R2, 1.84467440737095516160e+19, RZ ;  /* 0x5f80000002188823 */ /* 0x000fe200000000ff */
[----:B------:R-:W-:Y:S02]  /*23c0*/  @!P0 IMAD.MOV.U32 R20, RZ, RZ, -0x40 ;  /* 0xffffffc0ff148424 */ /* 0x000fe400078e00ff */
[----:B------:R-:W-:Y:S02]  /*23d0*/  @!P1 FFMA R25, R3, 1.84467440737095516160e+19, RZ ;  /* 0x5f80000003199823 */ /* 0x000fe400000000ff */
[----:B------:R-:W-:-:S07]  /*23e0*/  @!P1 VIADD R20, R20, 0x40 ;  /* 0x0000004014149836 */ /* 0x000fce0000000000 */
.L_x_30:
[----:B------:R-:W-:Y:S01]  /*23f0*/  LEA R2, R21, 0xc0800000, 0x17 ;  /* 0xc080000015027811 */ /* 0x000fe200078eb8ff */
[----:B------:R-:W-:Y:S01]  /*2400*/  BSSY.RECONVERGENT B2, `(.L_x_35) ;  /* 0x0000036000027945 */ /* 0x000fe20003800200 */
[----:B------:R-:W-:-:S03]  /*2410*/  IADD3 R23, PT, PT, R23, -0x7f, RZ ;  /* 0xffffff8117177810 */ /* 0x000fc60007ffe0ff */
[----:B------:R-:W-:Y:S02]  /*2420*/  IMAD.IADD R26, R25, 0x1, -R2 ;  /* 0x00000001191a7824 */ /* 0x000fe400078e0a02 */
[C---:B------:R-:W-:Y:S01]  /*2430*/  IMAD R2, R23.reuse, -0x800000, R24 ;  /* 0xff80000017027824 */ /* 0x040fe200078e0218 */
[----:B------:R-:W-:Y:S01]  /*2440*/  IADD3 R23, PT, PT, R23, 0x7f, -R21 ;  /* 0x0000007f17177810 */ /* 0x000fe20007ffe815 */
[----:B------:R-:W0:Y:S01]  /*2450*/  MUFU.RCP R28, R26 ;  /* 0x0000001a001c7308 */ /* 0x000e220000001000 */
[----:B------:R-:W-:-:S03]  /*2460*/  FADD.FTZ R25, -R26, -RZ ;  /* 0x800000ff1a197221 */ /* 0x000fc60000010100 */
[----:B------:R-:W-:Y:S02]  /*2470*/  IMAD.IADD R23, R23, 0x1, R20 ;  /* 0x0000000117177824 */ /* 0x000fe400078e0214 */
[----:B0-----:R-:W-:-:S04]  /*2480*/  FFMA R3, R28, R25, 1 ;  /* 0x3f8000001c037423 */ /* 0x001fc80000000019 */
[----:B------:R-:W-:-:S04]  /*2490*/  FFMA R3, R28, R3, R28 ;  /* 0x000000031c037223 */ /* 0x000fc8000000001c */
[----:B------:R-:W-:-:S04]  /*24a0*/  FFMA R24, R2, R3, RZ ;  /* 0x0000000302187223 */ /* 0x000fc800000000ff */
[----:B------:R-:W-:-:S04]  /*24b0*/  FFMA R27, R25, R24, R2 ;  /* 0x00000018191b7223 */ /* 0x000fc80000000002 */
[----:B------:R-:W-:-:S04]  /*24c0*/  FFMA R24, R3, R27, R24 ;  /* 0x0000001b03187223 */ /* 0x000fc80000000018 */
[----:B------:R-:W-:-:S04]  /*24d0*/  FFMA R25, R25, R24, R2 ;  /* 0x0000001819197223 */ /* 0x000fc80000000002 */
[----:B------:R-:W-:-:S05]  /*24e0*/  FFMA R2, R3, R25, R24 ;  /* 0x0000001903027223 */ /* 0x000fca0000000018 */
[----:B------:R-:W-:-:S04]  /*24f0*/  SHF.R.U32.HI R21, RZ, 0x17, R2 ;  /* 0x00000017ff157819 */ /* 0x000fc80000011602 */
[----:B------:R-:W-:-:S05]  /*2500*/  LOP3.LUT R21, R21, 0xff, RZ, 0xc0, !PT ;  /* 0x000000ff15157812 */ /* 0x000fca00078ec0ff */
[----:B------:R-:W-:-:S04]  /*2510*/  IMAD.IADD R21, R21, 0x1, R23 ;  /* 0x0000000115157824 */ /* 0x000fc800078e0217 */
[----:B------:R-:W-:-:S05]  /*2520*/  VIADD R20, R21, 0xffffffff ;  /* 0xffffffff15147836 */ /* 0x000fca0000000000 */
[----:B------:R-:W-:-:S13]  /*2530*/  ISETP.GE.U32.AND P0, PT, R20, 0xfe, PT ;  /* 0x000000fe1400780c */ /* 0x000fda0003f06070 */
[----:B------:R-:W-:Y:S05]  /*2540*/  @!P0 BRA `(.L_x_36) ;  /* 0x0000000000808947 */ /* 0x000fea0003800000 */
[----:B------:R-:W-:-:S13]  /*2550*/  ISETP.GT.AND P0, PT, R21, 0xfe, PT ;  /* 0x000000fe1500780c */ /* 0x000fda0003f04270 */
[----:B------:R-:W-:Y:S05]  /*2560*/  @P0 BRA `(.L_x_37) ;  /* 0x00000000006c0947 */ /* 0x000fea0003800000 */
[----:B------:R-:W-:-:S13]  /*2570*/  ISETP.GE.AND P0, PT, R21, 0x1, PT ;  /* 0x000000011500780c */ /* 0x000fda0003f06270 */
[----:B------:R-:W-:Y:S05]  /*2580*/  @P0 BRA `(.L_x_38) ;  /* 0x0000000000740947 */ /* 0x000fea0003800000 */
[----:B------:R-:W-:Y:S02]  /*2590*/  ISETP.GE.AND P0, PT, R21, -0x18, PT ;  /* 0xffffffe81500780c */ /* 0x000fe40003f06270 */
[----:B------:R-:W-:-:S11]  /*25a0*/  LOP3.LUT R2, R2, 0x80000000, RZ, 0xc0, !PT ;  /* 0x8000000002027812 */ /* 0x000fd600078ec0ff */
[----:B------:R-:W-:Y:S05]  /*25b0*/  @!P0 BRA `(.L_x_38) ;  /* 0x0000000000688947 */ /* 0x000fea0003800000 */
[-CC-:B------:R-:W-:Y:S01]  /*25c0*/  FFMA.RZ R20, R3, R25.reuse, R24.reuse ;  /* 0x0000001903147223 */ /* 0x180fe2000000c018 */
[C---:B------:R-:W-:Y:S02]  /*25d0*/  ISETP.NE.AND P3, PT, R21.reuse, RZ, PT ;  /* 0x000000ff1500720c */ /* 0x040fe40003f65270 */
[----:B------:R-:W-:Y:S02]  /*25e0*/  ISETP.NE.AND P1, PT, R21, RZ, PT ;  /* 0x000000ff1500720c */ /* 0x000fe40003f25270 */
[----:B------:R-:W-:Y:S01]  /*25f0*/  LOP3.LUT R23, R20, 0x7fffff, RZ, 0xc0, !PT ;  /* 0x007fffff14177812 */ /* 0x000fe200078ec0ff */
[CCC-:B------:R-:W-:Y:S01]  /*2600*/  FFMA.RP R20, R3.reuse, R25.reuse, R24.reuse ;  /* 0x0000001903147223 */ /* 0x1c0fe20000008018 */
[----:B------:R-:W-:Y:S01]  /*2610*/  FFMA.RM R3, R3, R25, R24 ;  /* 0x0000001903037223 */ /* 0x000fe20000004018 */
[----:B------:R-:W-:Y:S01]  /*2620*/  VIADD R24, R21, 0x20 ;  /* 0x0000002015187836 */ /* 0x000fe20000000000 */
[----:B------:R-:W-:Y:S02]  /*2630*/  LOP3.LUT R23, R23, 0x800000, RZ, 0xfc, !PT ;  /* 0x0080000017177812 */ /* 0x000fe400078efcff */
[----:B------:R-:W-:-:S02]  /*2640*/  IADD3 R21, PT, PT, -R21, RZ, RZ ;  /* 0x000000ff15157210 */ /* 0x000fc40007ffe1ff */
[----:B------:R-:W-:Y:S02]  /*2650*/  SHF.L.U32 R24, R23, R24, RZ ;  /* 0x0000001817187219 */ /* 0x000fe400000006ff */
[----:B------:R-:W-:Y:S02]  /*2660*/  FSETP.NEU.FTZ.AND P0, PT, R20, R3, PT ;  /* 0x000000031400720b */ /* 0x000fe40003f1d000 */
[----:B------:R-:W-:Y:S02]  /*2670*/  SEL R20, R21, RZ, P3 ;  /* 0x000000ff15147207 */ /* 0x000fe40001800000 */
[----:B------:R-:W-:Y:S02]  /*2680*/  ISETP.NE.AND P1, PT, R24, RZ, P1 ;  /* 0x000000ff1800720c */ /* 0x000fe40000f25270 */
[----:B------:R-:W-:Y:S02]  /*2690*/  SHF.R.U32.HI R20, RZ, R20, R23 ;  /* 0x00000014ff147219 */ /* 0x000fe40000011617 */
[----:B------:R-:W-:-:S02]  /*26a0*/  PLOP3.LUT P0, PT, P0, P1, PT, 0xf8, 0x8f ;  /* 0x00000000008f781c */ /* 0x000fc40000703f70 */
[----:B------:R-:W-:Y:S02]  /*26b0*/  SHF.R.U32.HI R24, RZ, 0x1, R20 ;  /* 0x00000001ff187819 */ /* 0x000fe40000011614 */
[----:B------:R-:W-:-:S04]  /*26c0*/  SEL R3, RZ, 0x1, !P0 ;  /* 0x00000001ff037807 */ /* 0x000fc80004000000 */
[----:B------:R-:W-:-:S04]  /*26d0*/  LOP3.LUT R3, R3, 0x1, R24, 0xf8, !PT ;  /* 0x0000000103037812 */ /* 0x000fc800078ef818 */
[----:B------:R-:W-:-:S05]  /*26e0*/  LOP3.LUT R3, R3, R20, RZ, 0xc0, !PT ;  /* 0x0000001403037212 */ /* 0x000fca00078ec0ff */
[----:B------:R-:W-:-:S05]  /*26f0*/  IMAD.IADD R3, R24, 0x1, R3 ;  /* 0x0000000118037824 */ /* 0x000fca00078e0203 */
[----:B------:R-:W-:Y:S01]  /*2700*/  LOP3.LUT R2, R3, R2, RZ, 0xfc, !PT ;  /* 0x0000000203027212 */ /* 0x000fe200078efcff */
[----:B------:R-:W-:Y:S06]  /*2710*/  BRA `(.L_x_38) ;  /* 0x0000000000107947 */ /* 0x000fec0003800000 */
.L_x_37:
[----:B------:R-:W-:-:S04]  /*2720*/  LOP3.LUT R2, R2, 0x80000000, RZ, 0xc0, !PT ;  /* 0x8000000002027812 */ /* 0x000fc800078ec0ff */
[----:B------:R-:W-:Y:S01]  /*2730*/  LOP3.LUT R2, R2, 0x7f800000, RZ, 0xfc, !PT ;  /* 0x7f80000002027812 */ /* 0x000fe200078efcff */
[----:B------:R-:W-:Y:S06]  /*2740*/  BRA `(.L_x_38) ;  /* 0x0000000000047947 */ /* 0x000fec0003800000 */
.L_x_36:
[----:B------:R-:W-:-:S07]  /*2750*/  IMAD R2, R23, 0x800000, R2 ;  /* 0x0080000017027824 */ /* 0x000fce00078e0202 */
.L_x_38:
[----:B------:R-:W-:Y:S05]  /*2760*/  BSYNC.RECONVERGENT B2 ;  /* 0x0000000000027941 */ /* 0x000fea0003800200 */
.L_x_35:
[----:B------:R-:W-:Y:S05]  /*2770*/  BRA `(.L_x_39) ;  /* 0x0000000000207947 */ /* 0x000fea0003800000 */
.L_x_34:
[----:B------:R-:W-:-:S04]  /*2780*/  LOP3.LUT R2, R25, 0x80000000, R24, 0x48, !PT ;  /* 0x8000000019027812 */ /* 0x000fc800078e4818 */
[----:B------:R-:W-:Y:S01]  /*2790*/  LOP3.LUT R2, R2, 0x7f800000, RZ, 0xfc, !PT ;  /* 0x7f80000002027812 */ /* 0x000fe200078efcff */
[----:B------:R-:W-:Y:S06]  /*27a0*/  BRA `(.L_x_39) ;  /* 0x0000000000147947 */ /* 0x000fec0003800000 */
.L_x_33:
[----:B------:R-:W-:Y:S01]  /*27b0*/  LOP3.LUT R2, R25, 0x80000000, R24, 0x48, !PT ;  /* 0x8000000019027812 */ /* 0x000fe200078e4818 */
[----:B------:R-:W-:Y:S06]  /*27c0*/  BRA `(.L_x_39) ;  /* 0x00000000000c7947 */ /* 0x000fec0003800000 */
.L_x_32:
[----:B------:R-:W0:Y:S01]  /*27d0*/  MUFU.RSQ R2, -QNAN ;  /* 0xffc0000000027908 */ /* 0x000e220000001400 */
[----:B------:R-:W-:Y:S05]  /*27e0*/  BRA `(.L_x_39) ;  /* 0x0000000000047947 */ /* 0x000fea0003800000 */
.L_x_31:
[----:B------:R-:W-:-:S07]  /*27f0*/  FADD.FTZ R2, R2, R3 ;  /* 0x0000000302027221 */ /* 0x000fce0000010000 */
.L_x_39:
[----:B------:R-:W-:Y:S05]  /*2800*/  BSYNC.RECONVERGENT B1 ;  /* 0x0000000000017941 */ /* 0x000fea0003800200 */
.L_x_29:
[----:B------:R-:W-:-:S04]  /*2810*/  IMAD.MOV.U32 R23, RZ, RZ, 0x0 ;  /* 0x00000000ff177424 */ /* 0x000fc800078e00ff */
[----:B0-----:R-:W-:Y:S05]  /*2820*/  RET.REL.NODEC R22 `(_Z37forw_mod_fully3D_cudaKernel_TRANSP_v1PfS_S_S_S_S_S_S_S_S_S_S_S_S_iiiiii) ;  /* 0xffffffd416f47950 */ /* 0x001fea0003c3ffff */
.L_x_40:
[----:B------:R-:W-:-:S00]  /*2830*/  BRA `(.L_x_40) ;  /* 0xfffffffc00fc7947 */ /* 0x000fc0000383ffff */
[----:B------:R-:W-:-:S00]  /*2840*/  NOP ;  /* 0x0000000000007918 */ /* 0x000fc00000000000 */
        /* <DEDUP_REMOVED lines=11> */
.L_x_42:


//--------------------- .nv.global.init           --------------------------
	.section	.nv.global.init,"aw",@progbits
	.align	4
.nv.global.init:
	.type		__cudart_i2opi_f,@object
	.size		__cudart_i2opi_f,(.L_0 - __cudart_i2opi_f)
__cudart_i2opi_f:
        /*0000*/ 	.byte	0x41, 0x90, 0x43, 0x3c, 0x99, 0x95, 0x62, 0xdb, 0xc0, 0xdd, 0x34, 0xf5, 0xd1, 0x57, 0x27, 0xfc
        /*0010*/ 	.byte	0x29, 0x15, 0x44, 0x4e, 0x6e, 0x83, 0xf9, 0xa2
.L_0:


//--------------------- .nv.shared.reserved.0     --------------------------
	.section	.nv.shared.reserved.0,"aw",@nobits
	.weak		__nv_reservedSMEM_offset_0_alias
	.size		__nv_reservedSMEM_offset_0_alias, 0, 64
	.other		__nv_reservedSMEM_offset_0_alias,@"STO_CUDA_RESERVED_SHARED STV_DEFAULT"
__nv_reservedSMEM_offset_0_alias:
	.zero		0
	.zero		64


//--------------------- .nv.constant0._Z37forw_mod_fully3D_cudaKernel_TRANSP_v1PfS_S_S_S_S_S_S_S_S_S_S_S_S_iiiiii --------------------------
	.section	.nv.constant0._Z37forw_mod_fully3D_cudaKernel_TRANSP_v1PfS_S_S_S_S_S_S_S_S_S_S_S_S_iiiiii,"a",@progbits
	.sectionflags	@""
	.align	4
.nv.constant0._Z37forw_mod_fully3D_cudaKernel_TRANSP_v1PfS_S_S_S_S_S_S_S_S_S_S_S_S_iiiiii:
	.zero		1032


//--------------------- SYMBOLS --------------------------

	.type		.nv.reservedSmem.offset0,@object
	.size		.nv.reservedSmem.offset0,0x4
